//
// Generated by NVIDIA NVVM Compiler
//
// Compiler Build ID: CL-36424714
// Cuda compilation tools, release 13.0, V13.0.88
// Based on NVVM 20.0.0
//

.version 9.0
.target sm_100
.address_size 64

.func  (.param .b64 func_retval0) __internal_accurate_pow
(
	.param .b64 __internal_accurate_pow_param_0
)
;

.func  (.param .align 16 .b8 func_retval0[12]) _Z5traceRK4Vec3IfES2_P6SphereRKii(
	.param .b64 _Z5traceRK4Vec3IfES2_P6SphereRKii_param_0,
	.param .b64 _Z5traceRK4Vec3IfES2_P6SphereRKii_param_1,
	.param .b64 _Z5traceRK4Vec3IfES2_P6SphereRKii_param_2,
	.param .b32 _Z5traceRK4Vec3IfES2_P6SphereRKii_param_3,
	.param .b32 _Z5traceRK4Vec3IfES2_P6SphereRKii_param_4
)
{
	.local .align 4 .b8 	__local_depot0[48];
	.reg .b64 	%SP;
	.reg .b64 	%SPL;
	.reg .pred 	%p<51>;
	.reg .b32 	%r<36>;
	.reg .b32 	%f<289>;
	.reg .b64 	%rd<92>;
	.reg .b64 	%fd<18>;

	mov.u64 	%SPL, __local_depot0;
	cvta.local.u64 	%SP, %SPL;
	ld.param.u64 	%rd44, [_Z5traceRK4Vec3IfES2_P6SphereRKii_param_0];
	ld.param.u64 	%rd45, [_Z5traceRK4Vec3IfES2_P6SphereRKii_param_1];
	ld.param.u64 	%rd46, [_Z5traceRK4Vec3IfES2_P6SphereRKii_param_2];
	ld.param.u32 	%r14, [_Z5traceRK4Vec3IfES2_P6SphereRKii_param_3];
	ld.param.u32 	%r15, [_Z5traceRK4Vec3IfES2_P6SphereRKii_param_4];
	cvta.to.global.u64 	%rd1, %rd46;
	cvta.to.local.u64 	%rd2, %rd45;
	cvta.to.local.u64 	%rd3, %rd44;
	setp.eq.s32 	%p1, %r15, 0;
	mov.b64 	%rd74, 0;
	mov.f32 	%f269, 0f7F800000;
	mov.u64 	%rd75, %rd74;
	@%p1 bra 	$L__BB0_27;
	ld.local.f32 	%f1, [%rd3];
	ld.local.f32 	%f2, [%rd3+4];
	ld.local.f32 	%f3, [%rd3+8];
	ld.local.f32 	%f4, [%rd2];
	ld.local.f32 	%f5, [%rd2+4];
	ld.local.f32 	%f6, [%rd2+8];
	and.b32  	%r1, %r15, 3;
	setp.lt.u32 	%p2, %r15, 4;
	mov.f32 	%f269, 0f7F800000;
	mov.b64 	%rd74, 0;
	mov.b32 	%r34, 0;
	@%p2 bra 	$L__BB0_20;
	and.b32  	%r34, %r15, -4;
	neg.s32 	%r33, %r34;
	add.s64 	%rd68, %rd1, 172;
	mov.f32 	%f269, 0f7F800000;
	mov.b64 	%rd74, 0;
	mov.u64 	%rd69, %rd46;
	mov.u64 	%rd75, %rd74;
$L__BB0_3:
	add.s64 	%rd9, %rd68, -172;
	ld.global.f32 	%f112, [%rd68+-172];
	sub.f32 	%f8, %f112, %f1;
	ld.global.f32 	%f113, [%rd68+-168];
	sub.f32 	%f9, %f113, %f2;
	ld.global.f32 	%f114, [%rd68+-164];
	sub.f32 	%f10, %f114, %f3;
	mul.f32 	%f115, %f9, %f5;
	fma.rn.f32 	%f116, %f8, %f4, %f115;
	fma.rn.f32 	%f11, %f10, %f6, %f116;
	setp.lt.f32 	%p3, %f11, 0f00000000;
	@%p3 bra 	$L__BB0_7;
	mul.f32 	%f117, %f9, %f9;
	fma.rn.f32 	%f118, %f8, %f8, %f117;
	fma.rn.f32 	%f119, %f10, %f10, %f118;
	mul.f32 	%f120, %f11, %f11;
	sub.f32 	%f12, %f119, %f120;
	ld.global.f32 	%f13, [%rd68+-156];
	setp.gt.f32 	%p4, %f12, %f13;
	@%p4 bra 	$L__BB0_7;
	sub.f32 	%f121, %f13, %f12;
	sqrt.rn.f32 	%f122, %f121;
	sub.f32 	%f123, %f11, %f122;
	add.f32 	%f124, %f11, %f122;
	setp.lt.f32 	%p5, %f123, 0f00000000;
	selp.f32 	%f14, %f124, %f123, %p5;
	setp.geu.f32 	%p6, %f14, %f269;
	@%p6 bra 	$L__BB0_7;
	mov.f32 	%f269, %f14;
	mov.u64 	%rd74, %rd9;
	mov.u64 	%rd75, %rd69;
$L__BB0_7:
	add.s64 	%rd12, %rd68, -120;
	ld.global.f32 	%f125, [%rd68+-120];
	sub.f32 	%f16, %f125, %f1;
	ld.global.f32 	%f126, [%rd68+-116];
	sub.f32 	%f17, %f126, %f2;
	ld.global.f32 	%f127, [%rd68+-112];
	sub.f32 	%f18, %f127, %f3;
	mul.f32 	%f128, %f17, %f5;
	fma.rn.f32 	%f129, %f16, %f4, %f128;
	fma.rn.f32 	%f19, %f18, %f6, %f129;
	setp.lt.f32 	%p7, %f19, 0f00000000;
	@%p7 bra 	$L__BB0_11;
	mul.f32 	%f130, %f17, %f17;
	fma.rn.f32 	%f131, %f16, %f16, %f130;
	fma.rn.f32 	%f132, %f18, %f18, %f131;
	mul.f32 	%f133, %f19, %f19;
	sub.f32 	%f20, %f132, %f133;
	ld.global.f32 	%f21, [%rd68+-104];
	setp.gt.f32 	%p8, %f20, %f21;
	@%p8 bra 	$L__BB0_11;
	sub.f32 	%f134, %f21, %f20;
	sqrt.rn.f32 	%f135, %f134;
	sub.f32 	%f136, %f19, %f135;
	add.f32 	%f137, %f19, %f135;
	setp.lt.f32 	%p9, %f136, 0f00000000;
	selp.f32 	%f22, %f137, %f136, %p9;
	setp.geu.f32 	%p10, %f22, %f269;
	@%p10 bra 	$L__BB0_11;
	add.s64 	%rd75, %rd69, 52;
	mov.f32 	%f269, %f22;
	mov.u64 	%rd74, %rd12;
$L__BB0_11:
	add.s64 	%rd16, %rd68, -68;
	ld.global.f32 	%f138, [%rd68+-68];
	sub.f32 	%f24, %f138, %f1;
	ld.global.f32 	%f139, [%rd68+-64];
	sub.f32 	%f25, %f139, %f2;
	ld.global.f32 	%f140, [%rd68+-60];
	sub.f32 	%f26, %f140, %f3;
	mul.f32 	%f141, %f25, %f5;
	fma.rn.f32 	%f142, %f24, %f4, %f141;
	fma.rn.f32 	%f27, %f26, %f6, %f142;
	setp.lt.f32 	%p11, %f27, 0f00000000;
	@%p11 bra 	$L__BB0_15;
	mul.f32 	%f143, %f25, %f25;
	fma.rn.f32 	%f144, %f24, %f24, %f143;
	fma.rn.f32 	%f145, %f26, %f26, %f144;
	mul.f32 	%f146, %f27, %f27;
	sub.f32 	%f28, %f145, %f146;
	ld.global.f32 	%f29, [%rd68+-52];
	setp.gt.f32 	%p12, %f28, %f29;
	@%p12 bra 	$L__BB0_15;
	sub.f32 	%f147, %f29, %f28;
	sqrt.rn.f32 	%f148, %f147;
	sub.f32 	%f149, %f27, %f148;
	add.f32 	%f150, %f27, %f148;
	setp.lt.f32 	%p13, %f149, 0f00000000;
	selp.f32 	%f30, %f150, %f149, %p13;
	setp.geu.f32 	%p14, %f30, %f269;
	@%p14 bra 	$L__BB0_15;
	add.s64 	%rd75, %rd69, 104;
	mov.f32 	%f269, %f30;
	mov.u64 	%rd74, %rd16;
$L__BB0_15:
	add.s64 	%rd20, %rd68, -16;
	ld.global.f32 	%f151, [%rd68+-16];
	sub.f32 	%f32, %f151, %f1;
	ld.global.f32 	%f152, [%rd68+-12];
	sub.f32 	%f33, %f152, %f2;
	ld.global.f32 	%f153, [%rd68+-8];
	sub.f32 	%f34, %f153, %f3;
	mul.f32 	%f154, %f33, %f5;
	fma.rn.f32 	%f155, %f32, %f4, %f154;
	fma.rn.f32 	%f35, %f34, %f6, %f155;
	setp.lt.f32 	%p15, %f35, 0f00000000;
	@%p15 bra 	$L__BB0_19;
	mul.f32 	%f156, %f33, %f33;
	fma.rn.f32 	%f157, %f32, %f32, %f156;
	fma.rn.f32 	%f158, %f34, %f34, %f157;
	mul.f32 	%f159, %f35, %f35;
	sub.f32 	%f36, %f158, %f159;
	ld.global.f32 	%f37, [%rd68];
	setp.gt.f32 	%p16, %f36, %f37;
	@%p16 bra 	$L__BB0_19;
	sub.f32 	%f160, %f37, %f36;
	sqrt.rn.f32 	%f161, %f160;
	sub.f32 	%f162, %f35, %f161;
	add.f32 	%f163, %f35, %f161;
	setp.lt.f32 	%p17, %f162, 0f00000000;
	selp.f32 	%f38, %f163, %f162, %p17;
	setp.geu.f32 	%p18, %f38, %f269;
	@%p18 bra 	$L__BB0_19;
	add.s64 	%rd75, %rd69, 156;
	mov.f32 	%f269, %f38;
	mov.u64 	%rd74, %rd20;
$L__BB0_19:
	add.s32 	%r33, %r33, 4;
	add.s64 	%rd69, %rd69, 208;
	add.s64 	%rd68, %rd68, 208;
	setp.ne.s32 	%p19, %r33, 0;
	@%p19 bra 	$L__BB0_3;
$L__BB0_20:
	setp.eq.s32 	%p20, %r1, 0;
	@%p20 bra 	$L__BB0_27;
	mul.wide.u32 	%rd55, %r34, 52;
	add.s64 	%rd85, %rd1, %rd55;
	neg.s32 	%r35, %r1;
	add.s64 	%rd84, %rd46, %rd55;
$L__BB0_22:
	.pragma "nounroll";
	ld.global.f32 	%f164, [%rd85];
	sub.f32 	%f43, %f164, %f1;
	ld.global.f32 	%f165, [%rd85+4];
	sub.f32 	%f44, %f165, %f2;
	ld.global.f32 	%f166, [%rd85+8];
	sub.f32 	%f45, %f166, %f3;
	mul.f32 	%f167, %f44, %f5;
	fma.rn.f32 	%f168, %f43, %f4, %f167;
	fma.rn.f32 	%f46, %f45, %f6, %f168;
	setp.lt.f32 	%p21, %f46, 0f00000000;
	@%p21 bra 	$L__BB0_26;
	mul.f32 	%f169, %f44, %f44;
	fma.rn.f32 	%f170, %f43, %f43, %f169;
	fma.rn.f32 	%f171, %f45, %f45, %f170;
	mul.f32 	%f172, %f46, %f46;
	sub.f32 	%f47, %f171, %f172;
	ld.global.f32 	%f48, [%rd85+16];
	setp.gt.f32 	%p22, %f47, %f48;
	@%p22 bra 	$L__BB0_26;
	sub.f32 	%f173, %f48, %f47;
	sqrt.rn.f32 	%f174, %f173;
	sub.f32 	%f175, %f46, %f174;
	add.f32 	%f176, %f46, %f174;
	setp.lt.f32 	%p23, %f175, 0f00000000;
	selp.f32 	%f49, %f176, %f175, %p23;
	setp.geu.f32 	%p24, %f49, %f269;
	@%p24 bra 	$L__BB0_26;
	mov.f32 	%f269, %f49;
	mov.u64 	%rd74, %rd85;
	mov.u64 	%rd75, %rd84;
$L__BB0_26:
	add.s64 	%rd85, %rd85, 52;
	add.s32 	%r35, %r35, 1;
	setp.ne.s32 	%p25, %r35, 0;
	add.s64 	%rd84, %rd84, 52;
	@%p25 bra 	$L__BB0_22;
$L__BB0_27:
	setp.eq.s64 	%p26, %rd75, 0;
	mov.f32 	%f286, 0f40000000;
	mov.f32 	%f287, %f286;
	mov.f32 	%f288, %f286;
	@%p26 bra 	$L__BB0_48;
	ld.param.u64 	%rd67, [_Z5traceRK4Vec3IfES2_P6SphereRKii_param_1];
	ld.param.u64 	%rd66, [_Z5traceRK4Vec3IfES2_P6SphereRKii_param_0];
	cvta.to.local.u64 	%rd56, %rd67;
	ld.local.f32 	%f52, [%rd56];
	ld.local.f32 	%f53, [%rd56+4];
	ld.local.f32 	%f54, [%rd56+8];
	cvta.to.local.u64 	%rd57, %rd66;
	ld.local.f32 	%f178, [%rd57];
	fma.rn.f32 	%f55, %f269, %f52, %f178;
	ld.local.f32 	%f179, [%rd57+4];
	fma.rn.f32 	%f56, %f269, %f53, %f179;
	ld.local.f32 	%f180, [%rd57+8];
	fma.rn.f32 	%f57, %f269, %f54, %f180;
	ld.global.f32 	%f181, [%rd74];
	sub.f32 	%f277, %f55, %f181;
	ld.global.f32 	%f182, [%rd74+4];
	sub.f32 	%f278, %f56, %f182;
	ld.global.f32 	%f183, [%rd74+8];
	sub.f32 	%f279, %f57, %f183;
	mul.f32 	%f184, %f278, %f278;
	fma.rn.f32 	%f185, %f277, %f277, %f184;
	fma.rn.f32 	%f61, %f279, %f279, %f185;
	setp.leu.f32 	%p27, %f61, 0f00000000;
	@%p27 bra 	$L__BB0_30;
	sqrt.rn.f32 	%f186, %f61;
	rcp.rn.f32 	%f187, %f186;
	mul.f32 	%f277, %f277, %f187;
	mul.f32 	%f278, %f278, %f187;
	mul.f32 	%f279, %f279, %f187;
$L__BB0_30:
	mul.f32 	%f188, %f278, %f53;
	fma.rn.f32 	%f189, %f277, %f52, %f188;
	fma.rn.f32 	%f68, %f279, %f54, %f189;
	setp.leu.f32 	%p28, %f68, 0f00000000;
	neg.f32 	%f190, %f277;
	neg.f32 	%f191, %f278;
	neg.f32 	%f192, %f279;
	selp.f32 	%f69, %f277, %f190, %p28;
	selp.f32 	%f70, %f278, %f191, %p28;
	selp.f32 	%f71, %f279, %f192, %p28;
	ld.global.f32 	%f72, [%rd74+44];
	setp.gt.f32 	%p29, %f72, 0f00000000;
	mov.f32 	%f283, 0f00000000;
	mov.f32 	%f284, 0f00000000;
	mov.f32 	%f285, 0f00000000;
	@%p29 bra 	$L__BB0_32;
	ld.global.f32 	%f194, [%rd74+48];
	setp.gt.f32 	%p30, %f194, 0f00000000;
	setp.lt.s32 	%p31, %r14, 4;
	and.pred  	%p32, %p30, %p31;
	@%p32 bra 	$L__BB0_33;
	bra.uni 	$L__BB0_47;
$L__BB0_32:
	setp.gt.s32 	%p33, %r14, 3;
	@%p33 bra 	$L__BB0_47;
$L__BB0_33:
	mul.f32 	%f196, %f70, %f53;
	fma.rn.f32 	%f197, %f69, %f52, %f196;
	fma.rn.f32 	%f73, %f71, %f54, %f197;
	add.f32 	%f74, %f73, 0f3F800000;
	cvt.f64.f32 	%fd1, %f74;
	{
	.reg .b32 %temp; 
	mov.b64 	{%temp, %r10}, %fd1;
	}
	mov.f64 	%fd9, 0d4008000000000000;
	{
	.reg .b32 %temp; 
	mov.b64 	{%temp, %r18}, %fd9;
	}
	and.b32  	%r12, %r18, 2146435072;
	setp.eq.s32 	%p34, %r12, 1073741824;
	abs.f64 	%fd2, %fd1;
	{ // callseq 0, 0
	.param .b64 param0;
	st.param.f64 	[param0], %fd2;
	.param .b64 retval0;
	call.uni (retval0), 
	__internal_accurate_pow, 
	(
	param0
	);
	ld.param.f64 	%fd10, [retval0];
	} // callseq 0
	setp.lt.s32 	%p35, %r10, 0;
	neg.f64 	%fd12, %fd10;
	selp.f64 	%fd13, %fd12, %fd10, %p34;
	selp.f64 	%fd17, %fd13, %fd10, %p35;
	setp.neu.f32 	%p36, %f74, 0f00000000;
	@%p36 bra 	$L__BB0_35;
	selp.b32 	%r19, %r10, 0, %p34;
	setp.lt.s32 	%p38, %r18, 0;
	or.b32  	%r20, %r19, 2146435072;
	selp.b32 	%r21, %r20, %r19, %p38;
	mov.b32 	%r22, 0;
	mov.b64 	%fd17, {%r22, %r21};
$L__BB0_35:
	add.f64 	%fd14, %fd1, 0d4008000000000000;
	{
	.reg .b32 %temp; 
	mov.b64 	{%temp, %r23}, %fd14;
	}
	and.b32  	%r24, %r23, 2146435072;
	setp.ne.s32 	%p39, %r24, 2146435072;
	@%p39 bra 	$L__BB0_40;
	setp.num.f32 	%p40, %f74, %f74;
	@%p40 bra 	$L__BB0_38;
	mov.f64 	%fd15, 0d4008000000000000;
	add.rn.f64 	%fd17, %fd1, %fd15;
	bra.uni 	$L__BB0_40;
$L__BB0_38:
	setp.neu.f64 	%p41, %fd2, 0d7FF0000000000000;
	@%p41 bra 	$L__BB0_40;
	setp.lt.s32 	%p42, %r10, 0;
	setp.eq.s32 	%p43, %r12, 1073741824;
	setp.lt.s32 	%p44, %r18, 0;
	selp.b32 	%r26, 0, 2146435072, %p44;
	and.b32  	%r27, %r18, 2147483647;
	setp.ne.s32 	%p45, %r27, 1071644672;
	or.b32  	%r28, %r26, -2147483648;
	selp.b32 	%r29, %r28, %r26, %p45;
	selp.b32 	%r30, %r29, %r26, %p43;
	selp.b32 	%r31, %r30, %r26, %p42;
	mov.b32 	%r32, 0;
	mov.b64 	%fd17, {%r32, %r31};
$L__BB0_40:
	setp.eq.f32 	%p46, %f74, 0f3F800000;
	cvt.rn.f32.f64 	%f198, %fd17;
	fma.rn.f32 	%f199, %f198, 0f3F666666, 0f3DCCCCCD;
	selp.f32 	%f75, 0f3F800000, %f199, %p46;
	add.f32 	%f200, %f69, %f69;
	add.f32 	%f201, %f70, %f70;
	add.f32 	%f202, %f71, %f71;
	mul.f32 	%f203, %f200, %f73;
	mul.f32 	%f204, %f201, %f73;
	mul.f32 	%f205, %f202, %f73;
	sub.f32 	%f76, %f52, %f203;
	sub.f32 	%f77, %f53, %f204;
	sub.f32 	%f78, %f54, %f205;
	add.u64 	%rd58, %SP, 12;
	add.u64 	%rd42, %SPL, 12;
	st.local.f32 	[%rd42], %f76;
	st.local.f32 	[%rd42+4], %f77;
	st.local.f32 	[%rd42+8], %f78;
	mul.f32 	%f206, %f77, %f77;
	fma.rn.f32 	%f207, %f76, %f76, %f206;
	fma.rn.f32 	%f79, %f78, %f78, %f207;
	setp.leu.f32 	%p47, %f79, 0f00000000;
	@%p47 bra 	$L__BB0_42;
	sqrt.rn.f32 	%f208, %f79;
	rcp.rn.f32 	%f209, %f208;
	mul.f32 	%f210, %f76, %f209;
	st.local.f32 	[%rd42], %f210;
	mul.f32 	%f211, %f77, %f209;
	st.local.f32 	[%rd42+4], %f211;
	mul.f32 	%f212, %f78, %f209;
	st.local.f32 	[%rd42+8], %f212;
$L__BB0_42:
	add.u64 	%rd59, %SP, 0;
	add.u64 	%rd60, %SPL, 0;
	mul.f32 	%f80, %f69, 0f38D1B717;
	mul.f32 	%f81, %f70, 0f38D1B717;
	mul.f32 	%f82, %f71, 0f38D1B717;
	add.f32 	%f214, %f55, %f80;
	add.f32 	%f215, %f56, %f81;
	add.f32 	%f216, %f57, %f82;
	st.local.f32 	[%rd60], %f214;
	st.local.f32 	[%rd60+4], %f215;
	st.local.f32 	[%rd60+8], %f216;
	add.s32 	%r13, %r14, 1;
	{ // callseq 1, 0
	.param .b64 param0;
	st.param.b64 	[param0], %rd59;
	.param .b64 param1;
	st.param.b64 	[param1], %rd58;
	.param .b64 param2;
	st.param.b64 	[param2], %rd46;
	.param .b32 param3;
	st.param.b32 	[param3], %r13;
	.param .b32 param4;
	st.param.b32 	[param4], %r15;
	.param .align 16 .b8 retval0[12];
	call.uni (retval0), 
	_Z5traceRK4Vec3IfES2_P6SphereRKii, 
	(
	param0, 
	param1, 
	param2, 
	param3, 
	param4
	);
	ld.param.v2.f32 	{%f217, %f218}, [retval0];
	ld.param.f32 	%f219, [retval0+8];
	} // callseq 1
	setp.eq.f32 	%p48, %f72, 0f00000000;
	mov.f32 	%f280, 0f00000000;
	mov.f32 	%f281, %f280;
	mov.f32 	%f282, %f280;
	@%p48 bra 	$L__BB0_46;
	setp.leu.f32 	%p49, %f68, 0f00000000;
	selp.f32 	%f220, 0f3F68BA2E, 0f3F8CCCCD, %p49;
	neg.f32 	%f221, %f73;
	selp.f32 	%f222, 0f3F5391FB, 0f3F9AE148, %p49;
	mul.f32 	%f223, %f73, %f73;
	mov.f32 	%f224, 0f3F800000;
	sub.f32 	%f225, %f224, %f223;
	mul.f32 	%f226, %f222, %f225;
	sub.f32 	%f227, %f224, %f226;
	mul.f32 	%f228, %f220, %f221;
	sqrt.rn.f32 	%f229, %f227;
	sub.f32 	%f230, %f228, %f229;
	mul.f32 	%f231, %f69, %f230;
	mul.f32 	%f232, %f70, %f230;
	mul.f32 	%f233, %f71, %f230;
	fma.rn.f32 	%f86, %f220, %f52, %f231;
	fma.rn.f32 	%f87, %f220, %f53, %f232;
	fma.rn.f32 	%f88, %f220, %f54, %f233;
	add.u64 	%rd62, %SP, 36;
	add.u64 	%rd43, %SPL, 36;
	st.local.f32 	[%rd43], %f86;
	st.local.f32 	[%rd43+4], %f87;
	st.local.f32 	[%rd43+8], %f88;
	mul.f32 	%f234, %f87, %f87;
	fma.rn.f32 	%f235, %f86, %f86, %f234;
	fma.rn.f32 	%f89, %f88, %f88, %f235;
	setp.leu.f32 	%p50, %f89, 0f00000000;
	@%p50 bra 	$L__BB0_45;
	sqrt.rn.f32 	%f236, %f89;
	rcp.rn.f32 	%f237, %f236;
	mul.f32 	%f238, %f86, %f237;
	st.local.f32 	[%rd43], %f238;
	mul.f32 	%f239, %f87, %f237;
	st.local.f32 	[%rd43+4], %f239;
	mul.f32 	%f240, %f88, %f237;
	st.local.f32 	[%rd43+8], %f240;
$L__BB0_45:
	add.u64 	%rd63, %SP, 24;
	add.u64 	%rd64, %SPL, 24;
	sub.f32 	%f241, %f55, %f80;
	sub.f32 	%f242, %f56, %f81;
	sub.f32 	%f243, %f57, %f82;
	st.local.f32 	[%rd64], %f241;
	st.local.f32 	[%rd64+4], %f242;
	st.local.f32 	[%rd64+8], %f243;
	{ // callseq 2, 0
	.param .b64 param0;
	st.param.b64 	[param0], %rd63;
	.param .b64 param1;
	st.param.b64 	[param1], %rd62;
	.param .b64 param2;
	st.param.b64 	[param2], %rd46;
	.param .b32 param3;
	st.param.b32 	[param3], %r13;
	.param .b32 param4;
	st.param.b32 	[param4], %r15;
	.param .align 16 .b8 retval0[12];
	call.uni (retval0), 
	_Z5traceRK4Vec3IfES2_P6SphereRKii, 
	(
	param0, 
	param1, 
	param2, 
	param3, 
	param4
	);
	ld.param.v2.f32 	{%f280, %f281}, [retval0];
	ld.param.f32 	%f282, [retval0+8];
	} // callseq 2
$L__BB0_46:
	mov.f32 	%f247, 0f3F800000;
	sub.f32 	%f248, %f247, %f75;
	mul.f32 	%f249, %f248, %f280;
	mul.f32 	%f250, %f248, %f281;
	mul.f32 	%f251, %f248, %f282;
	mul.f32 	%f252, %f249, %f72;
	mul.f32 	%f253, %f250, %f72;
	mul.f32 	%f254, %f251, %f72;
	fma.rn.f32 	%f255, %f75, %f217, %f252;
	fma.rn.f32 	%f256, %f75, %f218, %f253;
	fma.rn.f32 	%f257, %f75, %f219, %f254;
	ld.global.f32 	%f258, [%rd74+20];
	mul.f32 	%f283, %f258, %f255;
	ld.global.f32 	%f259, [%rd74+24];
	mul.f32 	%f284, %f256, %f259;
	ld.global.f32 	%f260, [%rd74+28];
	mul.f32 	%f285, %f257, %f260;
$L__BB0_47:
	ld.global.f32 	%f261, [%rd74+32];
	add.f32 	%f286, %f283, %f261;
	ld.global.f32 	%f262, [%rd74+36];
	add.f32 	%f287, %f284, %f262;
	ld.global.f32 	%f263, [%rd74+40];
	add.f32 	%f288, %f285, %f263;
$L__BB0_48:
	st.param.v2.f32 	[func_retval0], {%f286, %f287};
	st.param.f32 	[func_retval0+8], %f288;
	ret;

}
	// .globl	_Z10par_renderP6SphereP4Vec3IfEfffffi
.visible .entry _Z10par_renderP6SphereP4Vec3IfEfffffi(
	.param .u64 .ptr .align 1 _Z10par_renderP6SphereP4Vec3IfEfffffi_param_0,
	.param .u64 .ptr .align 1 _Z10par_renderP6SphereP4Vec3IfEfffffi_param_1,
	.param .f32 _Z10par_renderP6SphereP4Vec3IfEfffffi_param_2,
	.param .f32 _Z10par_renderP6SphereP4Vec3IfEfffffi_param_3,
	.param .f32 _Z10par_renderP6SphereP4Vec3IfEfffffi_param_4,
	.param .f32 _Z10par_renderP6SphereP4Vec3IfEfffffi_param_5,
	.param .f32 _Z10par_renderP6SphereP4Vec3IfEfffffi_param_6,
	.param .u32 _Z10par_renderP6SphereP4Vec3IfEfffffi_param_7
)
{
	.local .align 4 .b8 	__local_depot1[24];
	.reg .b64 	%SP;
	.reg .b64 	%SPL;
	.reg .pred 	%p<5>;
	.reg .b32 	%r<13>;
	.reg .b32 	%f<21>;
	.reg .b64 	%rd<11>;
	.reg .b64 	%fd<18>;

	mov.u64 	%SPL, __local_depot1;
	cvta.local.u64 	%SP, %SPL;
	ld.param.u64 	%rd3, [_Z10par_renderP6SphereP4Vec3IfEfffffi_param_0];
	ld.param.u64 	%rd4, [_Z10par_renderP6SphereP4Vec3IfEfffffi_param_1];
	ld.param.f32 	%f4, [_Z10par_renderP6SphereP4Vec3IfEfffffi_param_2];
	ld.param.f32 	%f5, [_Z10par_renderP6SphereP4Vec3IfEfffffi_param_3];
	ld.param.f32 	%f6, [_Z10par_renderP6SphereP4Vec3IfEfffffi_param_4];
	ld.param.f32 	%f7, [_Z10par_renderP6SphereP4Vec3IfEfffffi_param_6];
	ld.param.u32 	%r3, [_Z10par_renderP6SphereP4Vec3IfEfffffi_param_7];
	cvta.to.global.u64 	%rd1, %rd4;
	add.u64 	%rd5, %SP, 0;
	add.u64 	%rd2, %SPL, 0;
	mov.u32 	%r4, %ntid.x;
	mov.u32 	%r5, %ctaid.x;
	mov.u32 	%r6, %tid.x;
	mad.lo.s32 	%r1, %r4, %r5, %r6;
	mov.u32 	%r7, %ntid.y;
	mov.u32 	%r8, %ctaid.y;
	mov.u32 	%r9, %tid.y;
	mad.lo.s32 	%r2, %r7, %r8, %r9;
	cvt.rn.f64.s32 	%fd1, %r1;
	add.f64 	%fd2, %fd1, 0d3FE0000000000000;
	cvt.f64.f32 	%fd3, %f5;
	mul.f64 	%fd4, %fd2, %fd3;
	fma.rn.f64 	%fd5, %fd4, 0d4000000000000000, 0dBFF0000000000000;
	cvt.f64.f32 	%fd6, %f6;
	mul.f64 	%fd7, %fd5, %fd6;
	cvt.f64.f32 	%fd8, %f7;
	mul.f64 	%fd9, %fd7, %fd8;
	cvt.rn.f32.f64 	%f1, %fd9;
	cvt.rn.f64.u32 	%fd10, %r2;
	add.f64 	%fd11, %fd10, 0d3FE0000000000000;
	cvt.f64.f32 	%fd12, %f4;
	mul.f64 	%fd13, %fd11, %fd12;
	fma.rn.f64 	%fd14, %fd11, %fd12, %fd13;
	mov.f64 	%fd15, 0d3FF0000000000000;
	sub.f64 	%fd16, %fd15, %fd14;
	mul.f64 	%fd17, %fd16, %fd6;
	cvt.rn.f32.f64 	%f2, %fd17;
	st.local.f32 	[%rd2], %f1;
	st.local.f32 	[%rd2+4], %f2;
	mov.b32 	%r10, -1082130432;
	st.local.u32 	[%rd2+8], %r10;
	mul.f32 	%f8, %f1, %f1;
	fma.rn.f32 	%f9, %f2, %f2, %f8;
	add.f32 	%f3, %f9, 0f3F800000;
	setp.leu.f32 	%p1, %f3, 0f00000000;
	@%p1 bra 	$L__BB1_2;
	sqrt.rn.f32 	%f10, %f3;
	rcp.rn.f32 	%f11, %f10;
	mul.f32 	%f12, %f11, %f1;
	st.local.f32 	[%rd2], %f12;
	mul.f32 	%f13, %f11, %f2;
	st.local.f32 	[%rd2+4], %f13;
	neg.f32 	%f14, %f11;
	st.local.f32 	[%rd2+8], %f14;
$L__BB1_2:
	setp.gt.s32 	%p2, %r1, 639;
	setp.gt.u32 	%p3, %r2, 479;
	or.pred  	%p4, %p2, %p3;
	@%p4 bra 	$L__BB1_4;
	add.u64 	%rd6, %SP, 12;
	add.u64 	%rd7, %SPL, 12;
	mad.lo.s32 	%r11, %r2, 640, %r1;
	mul.wide.s32 	%rd8, %r11, 12;
	add.s64 	%rd9, %rd1, %rd8;
	mov.b32 	%r12, 0;
	st.local.u32 	[%rd7], %r12;
	st.local.u32 	[%rd7+4], %r12;
	st.local.u32 	[%rd7+8], %r12;
	{ // callseq 3, 0
	.param .b64 param0;
	st.param.b64 	[param0], %rd6;
	.param .b64 param1;
	st.param.b64 	[param1], %rd5;
	.param .b64 param2;
	st.param.b64 	[param2], %rd3;
	.param .b32 param3;
	st.param.b32 	[param3], 0;
	.param .b32 param4;
	st.param.b32 	[param4], %r3;
	.param .align 16 .b8 retval0[12];
	call.uni (retval0), 
	_Z5traceRK4Vec3IfES2_P6SphereRKii, 
	(
	param0, 
	param1, 
	param2, 
	param3, 
	param4
	);
	ld.param.v2.f32 	{%f15, %f16}, [retval0];
	ld.param.f32 	%f17, [retval0+8];
	} // callseq 3
	st.global.f32 	[%rd9], %f15;
	st.global.f32 	[%rd9+4], %f16;
	st.global.f32 	[%rd9+8], %f17;
$L__BB1_4:
	ret;

}
.func  (.param .b64 func_retval0) __internal_accurate_pow(
	.param .b64 __internal_accurate_pow_param_0
)
{
	.reg .pred 	%p<8>;
	.reg .b32 	%r<49>;
	.reg .b32 	%f<3>;
	.reg .b64 	%fd<109>;

	ld.param.f64 	%fd10, [__internal_accurate_pow_param_0];
	{
	.reg .b32 %temp; 
	mov.b64 	{%temp, %r46}, %fd10;
	}
	{
	.reg .b32 %temp; 
	mov.b64 	{%r45, %temp}, %fd10;
	}
	shr.u32 	%r47, %r46, 20;
	setp.gt.u32 	%p1, %r46, 1048575;
	@%p1 bra 	$L__BB2_2;
	mul.f64 	%fd11, %fd10, 0d4350000000000000;
	{
	.reg .b32 %temp; 
	mov.b64 	{%temp, %r46}, %fd11;
	}
	{
	.reg .b32 %temp; 
	mov.b64 	{%r45, %temp}, %fd11;
	}
	shr.u32 	%r16, %r46, 20;
	add.s32 	%r47, %r16, -54;
$L__BB2_2:
	add.s32 	%r48, %r47, -1023;
	and.b32  	%r17, %r46, -2146435073;
	or.b32  	%r18, %r17, 1072693248;
	mov.b64 	%fd107, {%r45, %r18};
	setp.lt.u32 	%p2, %r18, 1073127583;
	@%p2 bra 	$L__BB2_4;
	{
	.reg .b32 %temp; 
	mov.b64 	{%r19, %temp}, %fd107;
	}
	{
	.reg .b32 %temp; 
	mov.b64 	{%temp, %r20}, %fd107;
	}
	add.s32 	%r21, %r20, -1048576;
	mov.b64 	%fd107, {%r19, %r21};
	add.s32 	%r48, %r47, -1022;
$L__BB2_4:
	add.f64 	%fd12, %fd107, 0dBFF0000000000000;
	add.f64 	%fd13, %fd107, 0d3FF0000000000000;
	rcp.approx.ftz.f64 	%fd14, %fd13;
	neg.f64 	%fd15, %fd13;
	fma.rn.f64 	%fd16, %fd15, %fd14, 0d3FF0000000000000;
	fma.rn.f64 	%fd17, %fd16, %fd16, %fd16;
	fma.rn.f64 	%fd18, %fd17, %fd14, %fd14;
	mul.f64 	%fd19, %fd12, %fd18;
	fma.rn.f64 	%fd20, %fd12, %fd18, %fd19;
	mul.f64 	%fd21, %fd20, %fd20;
	fma.rn.f64 	%fd22, %fd21, 0d3EB0F5FF7D2CAFE2, 0d3ED0F5D241AD3B5A;
	fma.rn.f64 	%fd23, %fd22, %fd21, 0d3EF3B20A75488A3F;
	fma.rn.f64 	%fd24, %fd23, %fd21, 0d3F1745CDE4FAECD5;
	fma.rn.f64 	%fd25, %fd24, %fd21, 0d3F3C71C7258A578B;
	fma.rn.f64 	%fd26, %fd25, %fd21, 0d3F6249249242B910;
	fma.rn.f64 	%fd27, %fd26, %fd21, 0d3F89999999999DFB;
	sub.f64 	%fd28, %fd12, %fd20;
	add.f64 	%fd29, %fd28, %fd28;
	neg.f64 	%fd30, %fd20;
	fma.rn.f64 	%fd31, %fd30, %fd12, %fd29;
	mul.f64 	%fd32, %fd18, %fd31;
	fma.rn.f64 	%fd33, %fd21, %fd27, 0d3FB5555555555555;
	mov.f64 	%fd34, 0d3FB5555555555555;
	sub.f64 	%fd35, %fd34, %fd33;
	fma.rn.f64 	%fd36, %fd21, %fd27, %fd35;
	add.f64 	%fd37, %fd36, 0dBC46A4CB00B9E7B0;
	add.f64 	%fd38, %fd33, %fd37;
	sub.f64 	%fd39, %fd33, %fd38;
	add.f64 	%fd40, %fd37, %fd39;
	mul.rn.f64 	%fd41, %fd20, %fd20;
	neg.f64 	%fd42, %fd41;
	fma.rn.f64 	%fd43, %fd20, %fd20, %fd42;
	{
	.reg .b32 %temp; 
	mov.b64 	{%r22, %temp}, %fd32;
	}
	{
	.reg .b32 %temp; 
	mov.b64 	{%temp, %r23}, %fd32;
	}
	add.s32 	%r24, %r23, 1048576;
	mov.b64 	%fd44, {%r22, %r24};
	fma.rn.f64 	%fd45, %fd20, %fd44, %fd43;
	mul.rn.f64 	%fd46, %fd41, %fd20;
	neg.f64 	%fd47, %fd46;
	fma.rn.f64 	%fd48, %fd41, %fd20, %fd47;
	fma.rn.f64 	%fd49, %fd41, %fd32, %fd48;
	fma.rn.f64 	%fd50, %fd45, %fd20, %fd49;
	mul.rn.f64 	%fd51, %fd38, %fd46;
	neg.f64 	%fd52, %fd51;
	fma.rn.f64 	%fd53, %fd38, %fd46, %fd52;
	fma.rn.f64 	%fd54, %fd38, %fd50, %fd53;
	fma.rn.f64 	%fd55, %fd40, %fd46, %fd54;
	add.f64 	%fd56, %fd51, %fd55;
	sub.f64 	%fd57, %fd51, %fd56;
	add.f64 	%fd58, %fd55, %fd57;
	add.f64 	%fd59, %fd20, %fd56;
	sub.f64 	%fd60, %fd20, %fd59;
	add.f64 	%fd61, %fd56, %fd60;
	add.f64 	%fd62, %fd58, %fd61;
	add.f64 	%fd63, %fd32, %fd62;
	add.f64 	%fd64, %fd59, %fd63;
	sub.f64 	%fd65, %fd59, %fd64;
	add.f64 	%fd66, %fd63, %fd65;
	xor.b32  	%r25, %r48, -2147483648;
	mov.b32 	%r26, 1127219200;
	mov.b64 	%fd67, {%r25, %r26};
	mov.b32 	%r27, -2147483648;
	mov.b64 	%fd68, {%r27, %r26};
	sub.f64 	%fd69, %fd67, %fd68;
	fma.rn.f64 	%fd70, %fd69, 0d3FE62E42FEFA39EF, %fd64;
	fma.rn.f64 	%fd71, %fd69, 0dBFE62E42FEFA39EF, %fd70;
	sub.f64 	%fd72, %fd71, %fd64;
	sub.f64 	%fd73, %fd66, %fd72;
	fma.rn.f64 	%fd74, %fd69, 0d3C7ABC9E3B39803F, %fd73;
	add.f64 	%fd75, %fd70, %fd74;
	sub.f64 	%fd76, %fd70, %fd75;
	add.f64 	%fd77, %fd74, %fd76;
	mov.f64 	%fd78, 0d4008000000000000;
	{
	.reg .b32 %temp; 
	mov.b64 	{%temp, %r28}, %fd78;
	}
	{
	.reg .b32 %temp; 
	mov.b64 	{%r29, %temp}, %fd78;
	}
	shl.b32 	%r30, %r28, 1;
	setp.gt.u32 	%p3, %r30, -33554433;
	and.b32  	%r31, %r28, -15728641;
	selp.b32 	%r32, %r31, %r28, %p3;
	mov.b64 	%fd79, {%r29, %r32};
	mul.rn.f64 	%fd80, %fd75, %fd79;
	neg.f64 	%fd81, %fd80;
	fma.rn.f64 	%fd82, %fd75, %fd79, %fd81;
	fma.rn.f64 	%fd83, %fd77, %fd79, %fd82;
	add.f64 	%fd4, %fd80, %fd83;
	sub.f64 	%fd84, %fd80, %fd4;
	add.f64 	%fd5, %fd83, %fd84;
	fma.rn.f64 	%fd85, %fd4, 0d3FF71547652B82FE, 0d4338000000000000;
	{
	.reg .b32 %temp; 
	mov.b64 	{%r13, %temp}, %fd85;
	}
	mov.f64 	%fd86, 0dC338000000000000;
	add.rn.f64 	%fd87, %fd85, %fd86;
	fma.rn.f64 	%fd88, %fd87, 0dBFE62E42FEFA39EF, %fd4;
	fma.rn.f64 	%fd89, %fd87, 0dBC7ABC9E3B39803F, %fd88;
	fma.rn.f64 	%fd90, %fd89, 0d3E5ADE1569CE2BDF, 0d3E928AF3FCA213EA;
	fma.rn.f64 	%fd91, %fd90, %fd89, 0d3EC71DEE62401315;
	fma.rn.f64 	%fd92, %fd91, %fd89, 0d3EFA01997C89EB71;
	fma.rn.f64 	%fd93, %fd92, %fd89, 0d3F2A01A014761F65;
	fma.rn.f64 	%fd94, %fd93, %fd89, 0d3F56C16C1852B7AF;
	fma.rn.f64 	%fd95, %fd94, %fd89, 0d3F81111111122322;
	fma.rn.f64 	%fd96, %fd95, %fd89, 0d3FA55555555502A1;
	fma.rn.f64 	%fd97, %fd96, %fd89, 0d3FC5555555555511;
	fma.rn.f64 	%fd98, %fd97, %fd89, 0d3FE000000000000B;
	fma.rn.f64 	%fd99, %fd98, %fd89, 0d3FF0000000000000;
	fma.rn.f64 	%fd100, %fd99, %fd89, 0d3FF0000000000000;
	{
	.reg .b32 %temp; 
	mov.b64 	{%r14, %temp}, %fd100;
	}
	{
	.reg .b32 %temp; 
	mov.b64 	{%temp, %r15}, %fd100;
	}
	shl.b32 	%r33, %r13, 20;
	add.s32 	%r34, %r33, %r15;
	mov.b64 	%fd108, {%r14, %r34};
	{
	.reg .b32 %temp; 
	mov.b64 	{%temp, %r35}, %fd4;
	}
	mov.b32 	%f2, %r35;
	abs.f32 	%f1, %f2;
	setp.lt.f32 	%p4, %f1, 0f4086232B;
	@%p4 bra 	$L__BB2_7;
	setp.lt.f64 	%p5, %fd4, 0d0000000000000000;
	add.f64 	%fd101, %fd4, 0d7FF0000000000000;
	selp.f64 	%fd108, 0d0000000000000000, %fd101, %p5;
	setp.geu.f32 	%p6, %f1, 0f40874800;
	@%p6 bra 	$L__BB2_7;
	shr.u32 	%r36, %r13, 31;
	add.s32 	%r37, %r13, %r36;
	shr.s32 	%r38, %r37, 1;
	shl.b32 	%r39, %r38, 20;
	add.s32 	%r40, %r15, %r39;
	mov.b64 	%fd102, {%r14, %r40};
	sub.s32 	%r41, %r13, %r38;
	shl.b32 	%r42, %r41, 20;
	add.s32 	%r43, %r42, 1072693248;
	mov.b32 	%r44, 0;
	mov.b64 	%fd103, {%r44, %r43};
	mul.f64 	%fd108, %fd103, %fd102;
$L__BB2_7:
	abs.f64 	%fd104, %fd108;
	setp.eq.f64 	%p7, %fd104, 0d7FF0000000000000;
	fma.rn.f64 	%fd105, %fd108, %fd5, %fd108;
	selp.f64 	%fd106, %fd108, %fd105, %p7;
	st.param.f64 	[func_retval0], %fd106;
	ret;

}


// ===== COMPILED SASS (sm_100) =====

	.target	sm_100

	.elftype	@"ET_EXEC"


//--------------------- .note.nv.tkinfo           --------------------------
	.section	.note.nv.tkinfo,"",@"SHT_NOTE"
	.sectionflags	@"SHF_NOTE_NV_TKINFO"
	.tkinfo
        /*0018*/ 	.word	0x00000002
        /*0030*/ 	.string	""
        /*0030*/ 	.string	"ptxas"
        /*0030*/ 	.string	"Cuda compilation tools, release 13.0, V13.0.88"
        /*0030*/ 	.string	"Build cuda_13.0.r13.0/compiler.36424714_0"
        /*0030*/ 	.string	"-arch sm_100 -m 64 "



//--------------------- .note.nv.cuinfo           --------------------------
	.section	.note.nv.cuinfo,"",@"SHT_NOTE"
	.sectionflags	@"SHF_NOTE_NV_CUINFO"
        /*0018*/ 	.short	0x0002
        /*001a*/ 	.short	0x0064
        /*001c*/ 	.short	0x0082
	.zero		2


//--------------------- .nv.info                  --------------------------
	.section	.nv.info,"",@"SHT_CUDA_INFO"
	.align	4


	//----- nvinfo : EIATTR_REGCOUNT
	.align		4
        /*0000*/ 	.byte	0x04, 0x2f
        /*0002*/ 	.short	(.L_1 - .L_0)
	.align		4
.L_0:
        /*0004*/ 	.word	index@(_Z10par_renderP6SphereP4Vec3IfEfffffi)
        /*0008*/ 	.word	0x00000050


	//----- nvinfo : EIATTR_FRAME_SIZE
	.align		4
.L_1:
        /*000c*/ 	.byte	0x04, 0x11
        /*000e*/ 	.short	(.L_3 - .L_2)
	.align		4
.L_2:
        /*0010*/ 	.word	index@($_Z10par_renderP6SphereP4Vec3IfEfffffi$__internal_accurate_pow)
        /*0014*/ 	.word	0x00000018


	//----- nvinfo : EIATTR_FRAME_SIZE
	.align		4
.L_3:
        /*0018*/ 	.byte	0x04, 0x11
        /*001a*/ 	.short	(.L_5 - .L_4)
	.align		4
.L_4:
        /*001c*/ 	.word	index@($__internal_1_$__cuda_sm20_sqrt_rn_f32_slowpath)
        /*0020*/ 	.word	0x00000018


	//----- nvinfo : EIATTR_FRAME_SIZE
	.align		4
.L_5:
        /*0024*/ 	.byte	0x04, 0x11
        /*0026*/ 	.short	(.L_7 - .L_6)
	.align		4
.L_6:
        /*0028*/ 	.word	index@($__internal_0_$__cuda_sm20_rcp_rn_f32_slowpath)
        /*002c*/ 	.word	0x00000018


	//----- nvinfo : EIATTR_FRAME_SIZE
	.align		4
.L_7:
        /*0030*/ 	.byte	0x04, 0x11
        /*0032*/ 	.short	(.L_9 - .L_8)
	.align		4
.L_8:
        /*0034*/ 	.word	index@($_Z10par_renderP6SphereP4Vec3IfEfffffi$_Z5traceRK4Vec3IfES2_P6SphereRKii)
        /*0038*/ 	.word	0x00000018


	//----- nvinfo : EIATTR_FRAME_SIZE
	.align		4
.L_9:
        /*003c*/ 	.byte	0x04, 0x11
        /*003e*/ 	.short	(.L_11 - .L_10)
	.align		4
.L_10:
        /*0040*/ 	.word	index@(_Z10par_renderP6SphereP4Vec3IfEfffffi)
        /*0044*/ 	.word	0x00000018


	//----- nvinfo : EIATTR_MIN_STACK_SIZE
	.align		4
.L_11:
        /*0048*/ 	.byte	0x04, 0x12
        /*004a*/ 	.short	(.L_13 - .L_12)
	.align		4
.L_12:
        /*004c*/ 	.word	index@(_Z10par_renderP6SphereP4Vec3IfEfffffi)
        /*0050*/ 	.word	0x00000018
.L_13:


//--------------------- .nv.compat                --------------------------
	.section	.nv.compat,"",@"SHT_CUDA_COMPAT_INFO"
	.align	4
        /*0000*/ 	.byte	0x02, 0x09, 0x00, 0x00, 0x02, 0x02, 0x01, 0x00, 0x02, 0x05, 0x05, 0x00, 0x03, 0x07, 0x01, 0x01
        /*0010*/ 	.byte	0x02, 0x03, 0x00, 0x00, 0x02, 0x06, 0x01, 0x00, 0x04, 0x0b, 0x08, 0x00, 0x01, 0x00, 0x00, 0x00
        /*0020*/ 	.byte	0x00, 0x00, 0x00, 0x00


//--------------------- .nv.info._Z10par_renderP6SphereP4Vec3IfEfffffi --------------------------
	.section	.nv.info._Z10par_renderP6SphereP4Vec3IfEfffffi,"",@"SHT_CUDA_INFO"
	.sectionflags	@""
	.align	4


	//----- nvinfo : EIATTR_CUDA_API_VERSION
	.align		4
        /*0000*/ 	.byte	0x04, 0x37
        /*0002*/ 	.short	(.L_15 - .L_14)
.L_14:
        /*0004*/ 	.word	0x00000082


	//----- nvinfo : EIATTR_KPARAM_INFO
	.align		4
.L_15:
        /*0008*/ 	.byte	0x04, 0x17
        /*000a*/ 	.short	(.L_17 - .L_16)
.L_16:
        /*000c*/ 	.word	0x00000000
        /*0010*/ 	.short	0x0007
        /*0012*/ 	.short	0x0024
        /*0014*/ 	.byte	0x00, 0xf0, 0x11, 0x00


	//----- nvinfo : EIATTR_KPARAM_INFO
	.align		4
.L_17:
        /*0018*/ 	.byte	0x04, 0x17
        /*001a*/ 	.short	(.L_19 - .L_18)
.L_18:
        /*001c*/ 	.word	0x00000000
        /*0020*/ 	.short	0x0006
        /*0022*/ 	.short	0x0020
        /*0024*/ 	.byte	0x00, 0xf0, 0x11, 0x00


	//----- nvinfo : EIATTR_KPARAM_INFO
	.align		4
.L_19:
        /*0028*/ 	.byte	0x04, 0x17
        /*002a*/ 	.short	(.L_21 - .L_20)
.L_20:
        /*002c*/ 	.word	0x00000000
        /*0030*/ 	.short	0x0005
        /*0032*/ 	.short	0x001c
        /*0034*/ 	.byte	0x00, 0xf0, 0x11, 0x00


	//----- nvinfo : EIATTR_KPARAM_INFO
	.align		4
.L_21:
        /*0038*/ 	.byte	0x04, 0x17
        /*003a*/ 	.short	(.L_23 - .L_22)
.L_22:
        /*003c*/ 	.word	0x00000000
        /*0040*/ 	.short	0x0004
        /*0042*/ 	.short	0x0018
        /*0044*/ 	.byte	0x00, 0xf0, 0x11, 0x00


	//----- nvinfo : EIATTR_KPARAM_INFO
	.align		4
.L_23:
        /*0048*/ 	.byte	0x04, 0x17
        /*004a*/ 	.short	(.L_25 - .L_24)
.L_24:
        /*004c*/ 	.word	0x00000000
        /*0050*/ 	.short	0x0003
        /*0052*/ 	.short	0x0014
        /*0054*/ 	.byte	0x00, 0xf0, 0x11, 0x00


	//----- nvinfo : EIATTR_KPARAM_INFO
	.align		4
.L_25:
        /*0058*/ 	.byte	0x04, 0x17
        /*005a*/ 	.short	(.L_27 - .L_26)
.L_26:
        /*005c*/ 	.word	0x00000000
        /*0060*/ 	.short	0x0002
        /*0062*/ 	.short	0x0010
        /*0064*/ 	.byte	0x00, 0xf0, 0x11, 0x00


	//----- nvinfo : EIATTR_KPARAM_INFO
	.align		4
.L_27:
        /*0068*/ 	.byte	0x04, 0x17
        /*006a*/ 	.short	(.L_29 - .L_28)
.L_28:
        /*006c*/ 	.word	0x00000000
        /*0070*/ 	.short	0x0001
        /*0072*/ 	.short	0x0008
        /*0074*/ 	.byte	0x00, 0xf5, 0x21, 0x00


	//----- nvinfo : EIATTR_KPARAM_INFO
	.align		4
.L_29:
        /*0078*/ 	.byte	0x04, 0x17
        /*007a*/ 	.short	(.L_31 - .L_30)
.L_30:
        /*007c*/ 	.word	0x00000000
        /*0080*/ 	.short	0x0000
        /*0082*/ 	.short	0x0000
        /*0084*/ 	.byte	0x00, 0xf5, 0x21, 0x00


	//----- nvinfo : EIATTR_SPARSE_MMA_MASK
	.align		4
.L_31:
        /*0088*/ 	.byte	0x03, 0x50
        /*008a*/ 	.short	0x0000


	//----- nvinfo : EIATTR_MAXREG_COUNT
	.align		4
        /*008c*/ 	.byte	0x03, 0x1b
        /*008e*/ 	.short	0x00ff


	//----- nvinfo : EIATTR_MERCURY_ISA_VERSION
	.align		4
        /*0090*/ 	.byte	0x03, 0x5f
        /*0092*/ 	.short	0x0101


	//----- nvinfo : EIATTR_VRC_CTA_INIT_COUNT
	.align		4
        /*0094*/ 	.byte	0x02, 0x4a
	.zero		1
	.zero		1


	//----- nvinfo : EIATTR_EXIT_INSTR_OFFSETS
	.align		4
        /*0098*/ 	.byte	0x04, 0x1c
        /*009a*/ 	.short	(.L_33 - .L_32)


	//   ....[0]....
.L_32:
        /*009c*/ 	.word	0x00000520


	//   ....[1]....
        /*00a0*/ 	.word	0x00000690


	//----- nvinfo : EIATTR_CRS_STACK_SIZE
	.align		4
.L_33:
        /*00a4*/ 	.byte	0x04, 0x1e
        /*00a6*/ 	.short	(.L_35 - .L_34)
.L_34:
        /*00a8*/ 	.word	0x00000000


	//----- nvinfo : EIATTR_CBANK_PARAM_SIZE
	.align		4
.L_35:
        /*00ac*/ 	.byte	0x03, 0x19
        /*00ae*/ 	.short	0x0028


	//----- nvinfo : EIATTR_PARAM_CBANK
	.align		4
        /*00b0*/ 	.byte	0x04, 0x0a
        /*00b2*/ 	.short	(.L_37 - .L_36)
	.align		4
.L_36:
        /*00b4*/ 	.word	index@(.nv.constant0._Z10par_renderP6SphereP4Vec3IfEfffffi)
        /*00b8*/ 	.short	0x0380
        /*00ba*/ 	.short	0x0028


	//----- nvinfo : EIATTR_SW_WAR
	.align		4
.L_37:
        /*00bc*/ 	.byte	0x04, 0x36
        /*00be*/ 	.short	(.L_39 - .L_38)
.L_38:
        /*00c0*/ 	.word	0x00000008
.L_39:


//--------------------- .nv.callgraph             --------------------------
	.section	.nv.callgraph,"",@"SHT_CUDA_CALLGRAPH"
	.align	4
	.sectionentsize	8
	.align		4
        /*0000*/ 	.word	0x00000000
	.align		4
        /*0004*/ 	.word	0xffffffff
	.align		4
        /*0008*/ 	.word	0x00000000
	.align		4
        /*000c*/ 	.word	0xfffffffe
	.align		4
        /*0010*/ 	.word	0x00000000
	.align		4
        /*0014*/ 	.word	0xfffffffd
	.align		4
        /*0018*/ 	.word	0x00000000
	.align		4
        /*001c*/ 	.word	0xfffffffc


//--------------------- .text._Z10par_renderP6SphereP4Vec3IfEfffffi --------------------------
	.section	.text._Z10par_renderP6SphereP4Vec3IfEfffffi,"ax",@progbits
	.align	128
        .global         _Z10par_renderP6SphereP4Vec3IfEfffffi
        .type           _Z10par_renderP6SphereP4Vec3IfEfffffi,@function
        .size           _Z10par_renderP6SphereP4Vec3IfEfffffi,(.L_x_89 - _Z10par_renderP6SphereP4Vec3IfEfffffi)
        .other          _Z10par_renderP6SphereP4Vec3IfEfffffi,@"STO_CUDA_ENTRY STV_DEFAULT"
_Z10par_renderP6SphereP4Vec3IfEfffffi:
.text._Z10par_renderP6SphereP4Vec3IfEfffffi:
[----:B------:R-:W0:Y:S01]  /*0000*/  LDC R1, c[0x0][0x37c] ;  /* 0x0000df00ff017b82 */ /* 0x000e220000000800 */
[----:B------:R-:W1:Y:S01]  /*0010*/  S2R R22, SR_CTAID.X ;  /* 0x0000000000167919 */ /* 0x000e620000002500 */
[----:B------:R-:W2:Y:S01]  /*0020*/  LDCU UR5, c[0x0][0x2fc] ;  /* 0x00005f80ff0577ac */ /* 0x000ea20008000800 */
[----:B0-----:R-:W-:Y:S01]  /*0030*/  VIADD R1, R1, 0xffffffe8 ;  /* 0xffffffe801017836 */ /* 0x001fe20000000000 */
[----:B------:R-:W-:Y:S01]  /*0040*/  BSSY.RECONVERGENT B7, `(.L_x_0) ;  /* 0x000004b000077945 */ /* 0x000fe20003800200 */
[----:B------:R-:W1:Y:S01]  /*0050*/  S2R R3, SR_TID.X ;  /* 0x0000000000037919 */ /* 0x000e620000002100 */
[----:B------:R-:W1:Y:S01]  /*0060*/  LDCU UR4, c[0x0][0x360] ;  /* 0x00006c00ff0477ac */ /* 0x000e620008000800 */
[----:B------:R-:W0:Y:S01]  /*0070*/  S2R R19, SR_CTAID.Y ;  /* 0x0000000000137919 */ /* 0x000e220000002600 */
[----:B------:R-:W0:Y:S01]  /*0080*/  LDCU UR6, c[0x0][0x364] ;  /* 0x00006c80ff0677ac */ /* 0x000e220008000800 */
[----:B------:R-:W0:Y:S01]  /*0090*/  S2R R0, SR_TID.Y ;  /* 0x0000000000007919 */ /* 0x000e220000002200 */
[----:B------:R-:W3:Y:S02]  /*00a0*/  LDCU.64 UR8, c[0x0][0x390] ;  /* 0x00007200ff0877ac */ /* 0x000ee40008000a00 */
[----:B---3--:R-:W-:Y:S01]  /*00b0*/  F2F.F64.F32 R4, UR9 ;  /* 0x0000000900047d10 */ /* 0x008fe20008201800 */
[----:B-1----:R-:W-:Y:S01]  /*00c0*/  IMAD R22, R22, UR4, R3 ;  /* 0x0000000416167c24 */ /* 0x002fe2000f8e0203 */
[----:B------:R-:W1:Y:S06]  /*00d0*/  LDCU UR4, c[0x0][0x398] ;  /* 0x00007300ff0477ac */ /* 0x000e6c0008000800 */
[----:B------:R-:W-:Y:S01]  /*00e0*/  F2F.F64.F32 R10, UR8 ;  /* 0x00000008000a7d10 */ /* 0x000fe20008201800 */
[----:B0-----:R-:W-:Y:S01]  /*00f0*/  IMAD R19, R19, UR6, R0 ;  /* 0x0000000613137c24 */ /* 0x001fe2000f8e0200 */
[----:B------:R-:W0:Y:S06]  /*0100*/  LDCU UR6, c[0x0][0x3a0] ;  /* 0x00007400ff0677ac */ /* 0x000e2c0008000800 */
[----:B------:R-:W3:Y:S08]  /*0110*/  I2F.F64 R2, R22 ;  /* 0x0000001600027312 */ /* 0x000ef00000201c00 */
[----:B------:R-:W4:Y:S01]  /*0120*/  I2F.F64.U32 R6, R19 ;  /* 0x0000001300067312 */ /* 0x000f220000201800 */
[----:B---3--:R-:W-:-:S02]  /*0130*/  DADD R2, R2, 0.5 ;  /* 0x3fe0000002027429 */ /* 0x008fc40000000000 */
[----:B----4-:R-:W-:-:S06]  /*0140*/  DADD R8, R6, 0.5 ;  /* 0x3fe0000006087429 */ /* 0x010fcc0000000000 */
[----:B------:R-:W-:Y:S01]  /*0150*/  DMUL R2, R2, R4 ;  /* 0x0000000402027228 */ /* 0x000fe20000000000 */
[----:B------:R-:W-:Y:S01]  /*0160*/  IMAD.MOV.U32 R6, RZ, RZ, 0x0 ;  /* 0x00000000ff067424 */ /* 0x000fe200078e00ff */
[----:B-1----:R-:W1:Y:S01]  /*0170*/  F2F.F64.F32 R4, UR4 ;  /* 0x0000000400047d10 */ /* 0x002e620008201800 */
[----:B------:R-:W-:Y:S01]  /*0180*/  MOV R7, 0x40000000 ;  /* 0x4000000000077802 */ /* 0x000fe20000000f00 */
[----:B------:R-:W3:Y:S01]  /*0190*/  LDCU UR4, c[0x0][0x2f8] ;  /* 0x00005f00ff0477ac */ /* 0x000ee20008000800 */
[----:B------:R-:W-:-:S04]  /*01a0*/  DMUL R12, R8, R10 ;  /* 0x0000000a080c7228 */ /* 0x000fc80000000000 */
[----:B------:R-:W-:Y:S01]  /*01b0*/  DFMA R2, R2, R6, -1 ;  /* 0xbff000000202742b */ /* 0x000fe20000000006 */
[----:B0-----:R-:W0:Y:S03]  /*01c0*/  F2F.F64.F32 R6, UR6 ;  /* 0x0000000600067d10 */ /* 0x001e260008201800 */
[----:B------:R-:W-:-:S04]  /*01d0*/  DFMA R12, R8, R10, R12 ;  /* 0x0000000a080c722b */ /* 0x000fc8000000000c */
[----:B-1----:R-:W-:-:S04]  /*01e0*/  DMUL R2, R2, R4 ;  /* 0x0000000402027228 */ /* 0x002fc80000000000 */
[----:B------:R-:W-:Y:S01]  /*01f0*/  DADD R12, -R12, 1 ;  /* 0x3ff000000c0c7429 */ /* 0x000fe20000000100 */
[----:B---3--:R-:W-:-:S03]  /*0200*/  IADD3 R18, P1, PT, R1, UR4, RZ ;  /* 0x0000000401127c10 */ /* 0x008fc6000ff3e0ff */
[----:B0-----:R-:W-:-:S04]  /*0210*/  DMUL R2, R2, R6 ;  /* 0x0000000602027228 */ /* 0x001fc80000000000 */
[----:B------:R-:W-:Y:S02]  /*0220*/  DMUL R12, R4, R12 ;  /* 0x0000000c040c7228 */ /* 0x000fe40000000000 */
[----:B------:R2:W0:Y:S01]  /*0230*/  F2F.F32.F64 R16, R2 ;  /* 0x0000000200107310 */ /* 0x0004220000301000 */
[----:B------:R-:W-:-:S05]  /*0240*/  IMAD.MOV.U32 R4, RZ, RZ, -0x40800000 ;  /* 0xbf800000ff047424 */ /* 0x000fca00078e00ff */
[----:B------:R1:W-:Y:S02]  /*0250*/  STL [R1+0x8], R4 ;  /* 0x0000080401007387 */ /* 0x0003e40000100800 */
[----:B------:R-:W3:Y:S01]  /*0260*/  F2F.F32.F64 R17, R12 ;  /* 0x0000000c00117310 */ /* 0x000ee20000301000 */
[----:B--2---:R-:W-:Y:S02]  /*0270*/  IMAD.X R2, RZ, RZ, UR5, P1 ;  /* 0x00000005ff027e24 */ /* 0x004fe400088e06ff */
[----:B0-----:R-:W-:Y:S01]  /*0280*/  FMUL R0, R16, R16 ;  /* 0x0000001010007220 */ /* 0x001fe20000400000 */
[----:B---3--:R1:W-:Y:S03]  /*0290*/  STL.64 [R1], R16 ;  /* 0x0000001001007387 */ /* 0x0083e60000100a00 */
[----:B------:R-:W-:-:S05]  /*02a0*/  FFMA R0, R17, R17, R0 ;  /* 0x0000001111007223 */ /* 0x000fca0000000000 */
[----:B------:R-:W-:-:S13]  /*02b0*/  FSETP.GT.AND P0, PT, R0, -1, PT ;  /* 0xbf8000000000780b */ /* 0x000fda0003f04000 */
[----:B-1----:R-:W-:Y:S05]  /*02c0*/  @!P0 BRA `(.L_x_1) ;  /* 0x0000000000888947 */ /* 0x002fea0003800000 */
[----:B------:R-:W-:Y:S01]  /*02d0*/  FADD R4, R0, 1 ;  /* 0x3f80000000047421 */ /* 0x000fe20000000000 */
[----:B------:R-:W-:Y:S03]  /*02e0*/  BSSY.RECONVERGENT B6, `(.L_x_2) ;  /* 0x000000d000067945 */ /* 0x000fe60003800200 */
[----:B------:R0:W1:Y:S01]  /*02f0*/  MUFU.RSQ R3, R4 ;  /* 0x0000000400037308 */ /* 0x0000620000001400 */
[----:B------:R-:W-:-:S04]  /*0300*/  IADD3 R0, PT, PT, R4, -0xd000000, RZ ;  /* 0xf300000004007810 */ /* 0x000fc80007ffe0ff */
[----:B------:R-:W-:-:S13]  /*0310*/  ISETP.GT.U32.AND P0, PT, R0, 0x727fffff, PT ;  /* 0x727fffff0000780c */ /* 0x000fda0003f04070 */
[----:B01----:R-:W-:Y:S05]  /*0320*/  @!P0 BRA `(.L_x_3) ;  /* 0x0000000000108947 */ /* 0x003fea0003800000 */
[----:B------:R-:W-:Y:S01]  /*0330*/  MOV R20, 0x360 ;  /* 0x0000036000147802 */ /* 0x000fe20000000f00 */
[----:B------:R-:W-:-:S07]  /*0340*/  IMAD.MOV.U32 R21, RZ, RZ, 0x0 ;  /* 0x00000000ff157424 */ /* 0x000fce00078e00ff */
[----:B------:R-:W-:Y:S05]  /*0350*/  CALL.REL.NOINC `($__internal_1_$__cuda_sm20_sqrt_rn_f32_slowpath) ;  /* 0x0000003400b07944 */ /* 0x000fea0003c00000 */
[----:B------:R-:W-:Y:S05]  /*0360*/  BRA `(.L_x_4) ;  /* 0x0000000000107947 */ /* 0x000fea0003800000 */
.L_x_3:
[----:B------:R-:W-:Y:S01]  /*0370*/  FMUL.FTZ R5, R4, R3 ;  /* 0x0000000304057220 */ /* 0x000fe20000410000 */
[----:B------:R-:W-:-:S03]  /*0380*/  FMUL.FTZ R3, R3, 0.5 ;  /* 0x3f00000003037820 */ /* 0x000fc60000410000 */
[----:B------:R-:W-:-:S04]  /*0390*/  FFMA R4, -R5, R5, R4 ;  /* 0x0000000505047223 */ /* 0x000fc80000000104 */
[----:B------:R-:W-:-:S07]  /*03a0*/  FFMA R4, R4, R3, R5 ;  /* 0x0000000304047223 */ /* 0x000fce0000000005 */
.L_x_4:
[----:B------:R-:W-:Y:S05]  /*03b0*/  BSYNC.RECONVERGENT B6 ;  /* 0x0000000000067941 */ /* 0x000fea0003800200 */
.L_x_2:
[----:B------:R-:W-:Y:S01]  /*03c0*/  VIADD R0, R4, 0x1800000 ;  /* 0x0180000004007836 */ /* 0x000fe20000000000 */
[----:B------:R-:W-:Y:S04]  /*03d0*/  BSSY.RECONVERGENT B6, `(.L_x_5) ;  /* 0x000000c000067945 */ /* 0x000fe80003800200 */
[----:B------:R-:W-:-:S04]  /*03e0*/  LOP3.LUT R0, R0, 0x7f800000, RZ, 0xc0, !PT ;  /* 0x7f80000000007812 */ /* 0x000fc800078ec0ff */
[----:B------:R-:W-:-:S13]  /*03f0*/  ISETP.GT.U32.AND P0, PT, R0, 0x1ffffff, PT ;  /* 0x01ffffff0000780c */ /* 0x000fda0003f04070 */
[----:B------:R-:W-:Y:S05]  /*0400*/  @P0 BRA `(.L_x_6) ;  /* 0x0000000000100947 */ /* 0x000fea0003800000 */
[----:B------:R-:W-:Y:S02]  /*0410*/  MOV R20, 0x440 ;  /* 0x0000044000147802 */ /* 0x000fe40000000f00 */
[----:B------:R-:W-:-:S07]  /*0420*/  MOV R21, 0x0 ;  /* 0x0000000000157802 */ /* 0x000fce0000000f00 */
[----:B------:R-:W-:Y:S05]  /*0430*/  CALL.REL.NOINC `($__internal_0_$__cuda_sm20_rcp_rn_f32_slowpath) ;  /* 0x0000003000a07944 */ /* 0x000fea0003c00000 */
[----:B------:R-:W-:Y:S05]  /*0440*/  BRA `(.L_x_7) ;  /* 0x0000000000107947 */ /* 0x000fea0003800000 */
.L_x_6:
[----:B------:R-:W0:Y:S02]  /*0450*/  MUFU.RCP R3, R4 ;  /* 0x0000000400037308 */ /* 0x000e240000001000 */
[----:B0-----:R-:W-:-:S04]  /*0460*/  FFMA R0, R3, R4, -1 ;  /* 0xbf80000003007423 */ /* 0x001fc80000000004 */
[----:B------:R-:W-:-:S04]  /*0470*/  FADD.FTZ R0, -R0, -RZ ;  /* 0x800000ff00007221 */ /* 0x000fc80000010100 */
[----:B------:R-:W-:-:S07]  /*0480*/  FFMA R4, R3, R0, R3 ;  /* 0x0000000003047223 */ /* 0x000fce0000000003 */
.L_x_7:
[----:B------:R-:W-:Y:S05]  /*0490*/  BSYNC.RECONVERGENT B6 ;  /* 0x0000000000067941 */ /* 0x000fea0003800200 */
.L_x_5:
[-C--:B------:R-:W-:Y:S01]  /*04a0*/  FMUL R16, R16, R4.reuse ;  /* 0x0000000410107220 */ /* 0x080fe20000400000 */
[----:B------:R-:W-:Y:S01]  /*04b0*/  FMUL R17, R17, R4 ;  /* 0x0000000411117220 */ /* 0x000fe20000400000 */
[----:B------:R-:W-:-:S04]  /*04c0*/  FADD R4, -R4, -RZ ;  /* 0x800000ff04047221 */ /* 0x000fc80000000100 */
[----:B------:R0:W-:Y:S04]  /*04d0*/  STL.64 [R1], R16 ;  /* 0x0000001001007387 */ /* 0x0001e80000100a00 */
[----:B------:R0:W-:Y:S02]  /*04e0*/  STL [R1+0x8], R4 ;  /* 0x0000080401007387 */ /* 0x0001e40000100800 */
.L_x_1:
[----:B------:R-:W-:Y:S05]  /*04f0*/  BSYNC.RECONVERGENT B7 ;  /* 0x0000000000077941 */ /* 0x000fea0003800200 */
.L_x_0:
[----:B------:R-:W-:-:S04]  /*0500*/  ISETP.GT.U32.AND P0, PT, R19, 0x1df, PT ;  /* 0x000001df1300780c */ /* 0x000fc80003f04070 */
[----:B------:R-:W-:-:S13]  /*0510*/  ISETP.GT.OR P0, PT, R22, 0x27f, P0 ;  /* 0x0000027f1600780c */ /* 0x000fda0000704670 */
[----:B------:R-:W-:Y:S05]  /*0520*/  @P0 EXIT ;  /* 0x000000000000094d */ /* 0x000fea0003800000 */
[----:B0-----:R-:W0:Y:S01]  /*0530*/  LDC.64 R4, c[0x0][0x388] ;  /* 0x0000e200ff047b82 */ /* 0x001e220000000a00 */
[----:B------:R1:W-:Y:S01]  /*0540*/  STL [R1+0xc], RZ ;  /* 0x00000cff01007387 */ /* 0x0003e20000100800 */
[----:B------:R-:W2:Y:S01]  /*0550*/  LDCU.64 UR4, c[0x0][0x380] ;  /* 0x00007000ff0477ac */ /* 0x000ea20008000a00 */
[----:B------:R-:W-:Y:S01]  /*0560*/  IMAD R16, R19, 0x280, R22 ;  /* 0x0000028013107824 */ /* 0x000fe200078e0216 */
[----:B------:R-:W-:Y:S01]  /*0570*/  MOV R6, R18 ;  /* 0x0000001200067202 */ /* 0x000fe20000000f00 */
[----:B------:R1:W-:Y:S01]  /*0580*/  STL.64 [R1+0x10], RZ ;  /* 0x000010ff01007387 */ /* 0x0003e20000100a00 */
[----:B------:R-:W3:Y:S01]  /*0590*/  LDCU UR6, c[0x0][0x3a4] ;  /* 0x00007480ff0677ac */ /* 0x000ee20008000800 */
[----:B------:R-:W-:Y:S01]  /*05a0*/  IMAD.MOV.U32 R7, RZ, RZ, R2 ;  /* 0x000000ffff077224 */ /* 0x000fe200078e0002 */
[----:B------:R-:W-:Y:S01]  /*05b0*/  MOV R20, 0x660 ;  /* 0x0000066000147802 */ /* 0x000fe20000000f00 */
[----:B------:R-:W-:Y:S01]  /*05c0*/  IMAD.MOV.U32 R10, RZ, RZ, RZ ;  /* 0x000000ffff0a7224 */ /* 0x000fe200078e00ff */
[----:B------:R-:W4:Y:S01]  /*05d0*/  LDCU.64 UR36, c[0x0][0x358] ;  /* 0x00006b00ff2477ac */ /* 0x000f220008000a00 */
[----:B------:R-:W-:-:S02]  /*05e0*/  IMAD.MOV.U32 R21, RZ, RZ, 0x0 ;  /* 0x00000000ff157424 */ /* 0x000fc400078e00ff */
[----:B--2---:R-:W-:Y:S02]  /*05f0*/  IMAD.U32 R8, RZ, RZ, UR4 ;  /* 0x00000004ff087e24 */ /* 0x004fe4000f8e00ff */
[----:B------:R-:W-:Y:S02]  /*0600*/  IMAD.U32 R9, RZ, RZ, UR5 ;  /* 0x00000005ff097e24 */ /* 0x000fe4000f8e00ff */
[----:B0-----:R-:W-:Y:S01]  /*0610*/  IMAD.WIDE R16, R16, 0xc, R4 ;  /* 0x0000000c10107825 */ /* 0x001fe200078e0204 */
[----:B------:R-:W-:-:S03]  /*0620*/  IADD3 R4, P0, PT, R18, 0xc, RZ ;  /* 0x0000000c12047810 */ /* 0x000fc60007f1e0ff */
[----:B---3--:R-:W-:Y:S01]  /*0630*/  IMAD.U32 R11, RZ, RZ, UR6 ;  /* 0x00000006ff0b7e24 */ /* 0x008fe2000f8e00ff */
[----:B-1--4-:R-:W-:-:S09]  /*0640*/  IADD3.X R5, PT, PT, RZ, R2, RZ, P0, !PT ;  /* 0x00000002ff057210 */ /* 0x012fd200007fe4ff */
[----:B------:R-:W-:Y:S05]  /*0650*/  CALL.REL.NOINC `($_Z10par_renderP6SphereP4Vec3IfEfffffi$_Z5traceRK4Vec3IfES2_P6SphereRKii) ;  /* 0x0000000000107944 */ /* 0x000fea0003c00000 */
[----:B------:R-:W-:Y:S04]  /*0660*/  STG.E desc[UR36][R16.64], R4 ;  /* 0x0000000410007986 */ /* 0x000fe8000c101924 */
[----:B------:R-:W-:Y:S04]  /*0670*/  STG.E desc[UR36][R16.64+0x4], R5 ;  /* 0x0000040510007986 */ /* 0x000fe8000c101924 */
[----:B------:R-:W-:Y:S01]  /*0680*/  STG.E desc[UR36][R16.64+0x8], R6 ;  /* 0x0000080610007986 */ /* 0x000fe2000c101924 */
[----:B------:R-:W-:Y:S05]  /*0690*/  EXIT ;  /* 0x000000000000794d */ /* 0x000fea0003800000 */
        .type           $_Z10par_renderP6SphereP4Vec3IfEfffffi$_Z5traceRK4Vec3IfES2_P6SphereRKii,@function
        .size           $_Z10par_renderP6SphereP4Vec3IfEfffffi$_Z5traceRK4Vec3IfES2_P6SphereRKii,($__internal_0_$__cuda_sm20_rcp_rn_f32_slowpath - $_Z10par_renderP6SphereP4Vec3IfEfffffi$_Z5traceRK4Vec3IfES2_P6SphereRKii)
$_Z10par_renderP6SphereP4Vec3IfEfffffi$_Z5traceRK4Vec3IfES2_P6SphereRKii:
[----:B------:R-:W-:-:S05]  /*06a0*/  IADD3 R1, PT, PT, R1, -0xd0, RZ ;  /* 0xffffff3001017810 */ /* 0x000fca0007ffe0ff */
[----:B------:R-:W-:Y:S04]  /*06b0*/  STL [R1+0xc8], R77 ;  /* 0x0000c84d01007387 */ /* 0x000fe80000100800 */
        /* <DEDUP_REMOVED lines=27> */
[----:B------:R0:W-:Y:S04]  /*0870*/  STL [R1+0x5c], R26 ;  /* 0x00005c1a01007387 */ /* 0x0001e80000100800 */
[----:B------:R1:W-:Y:S04]  /*0880*/  STL [R1+0x58], R25 ;  /* 0x0000581901007387 */ /* 0x0003e80000100800 */
[----:B------:R2:W-:Y:S01]  /*0890*/  STL [R1+0x54], R24 ;  /* 0x0000541801007387 */ /* 0x0005e20000100800 */
[----:B0-----:R-:W0:Y:S05]  /*08a0*/  BMOV.32.CLEAR R26, B10 ;  /* 0x000000000a1a7355 */ /* 0x001e2a0000100000 */
[----:B------:R3:W-:Y:S01]  /*08b0*/  STL [R1+0x50], R23 ;  /* 0x0000501701007387 */ /* 0x0007e20000100800 */
[----:B-1----:R-:W1:Y:S05]  /*08c0*/  BMOV.32.CLEAR R25, B9 ;  /* 0x0000000009197355 */ /* 0x002e6a0000100000 */
[----:B------:R4:W-:Y:S01]  /*08d0*/  STL [R1+0x4c], R22 ;  /* 0x00004c1601007387 */ /* 0x0009e20000100800 */
[----:B--2---:R-:W2:Y:S05]  /*08e0*/  BMOV.32.CLEAR R24, B8 ;  /* 0x0000000008187355 */ /* 0x004eaa0000100000 */
[----:B---3--:R-:W3:Y:S05]  /*08f0*/  BMOV.32.CLEAR R23, B7 ;  /* 0x0000000007177355 */ /* 0x008eea0000100000 */
[----:B----4-:R-:W4:Y:S05]  /*0900*/  BMOV.32.CLEAR R22, B6 ;  /* 0x0000000006167355 */ /* 0x010f2a0000100000 */
[----:B------:R5:W-:Y:S04]  /*0910*/  STL [R1+0x90], R47 ;  /* 0x0000902f01007387 */ /* 0x000be80000100800 */
[----:B------:R0:W-:Y:S04]  /*0920*/  STL [R1+0x8c], R46 ;  /* 0x00008c2e01007387 */ /* 0x0001e80000100800 */
[----:B------:R1:W-:Y:S01]  /*0930*/  STL [R1+0x84], R44 ;  /* 0x0000842c01007387 */ /* 0x0003e20000100800 */
[----:B-----5:R-:W-:-:S03]  /*0940*/  MOV R47, R9 ;  /* 0x00000009002f7202 */ /* 0x020fc60000000f00 */
[----:B------:R5:W-:Y:S01]  /*0950*/  STL [R1+0x80], R39 ;  /* 0x0000802701007387 */ /* 0x000be20000100800 */
[----:B0-----:R-:W-:-:S03]  /*0960*/  IMAD.MOV.U32 R46, RZ, RZ, R8 ;  /* 0x000000ffff2e7224 */ /* 0x001fc600078e0008 */
[----:B------:R0:W-:Y:S01]  /*0970*/  STL [R1+0x60], R27 ;  /* 0x0000601b01007387 */ /* 0x0001e20000100800 */
[----:B-1----:R-:W-:-:S03]  /*0980*/  IMAD.MOV.U32 R44, RZ, RZ, R4 ;  /* 0x000000ffff2c7224 */ /* 0x002fc600078e0004 */
[----:B------:R1:W-:Y:S01]  /*0990*/  STL [R1+0x30], R2 ;  /* 0x0000300201007387 */ /* 0x0003e20000100800 */
[----:B-----5:R-:W-:Y:S01]  /*09a0*/  MOV R39, R6 ;  /* 0x0000000600277202 */ /* 0x020fe20000000f00 */
[----:B0-----:R-:W-:Y:S02]  /*09b0*/  IMAD.MOV.U32 R27, RZ, RZ, R10 ;  /* 0x000000ffff1b7224 */ /* 0x001fe400078e000a */
[----:B-1----:R-:W-:Y:S01]  /*09c0*/  IMAD.MOV.U32 R2, RZ, RZ, R11 ;  /* 0x000000ffff027224 */ /* 0x002fe200078e000b */
[----:B------:R-:W0:Y:S01]  /*09d0*/  LDC R0, c[0x0][0x2f8] ;  /* 0x0000be00ff007b82 */ /* 0x000e220000000800 */
[----:B------:R-:W1:Y:S03]  /*09e0*/  LDCU UR4, c[0x0][0x2fc] ;  /* 0x00005f80ff0477ac */ /* 0x000e660008000800 */
[----:B------:R-:W-:Y:S01]  /*09f0*/  ISETP.NE.AND P0, PT, R2, RZ, PT ;  /* 0x000000ff0200720c */ /* 0x000fe20003f05270 */
[----:B------:R-:W-:Y:S01]  /*0a00*/  BSSY.RECONVERGENT B9, `(.L_x_8) ;  /* 0x0000149000097945 */ /* 0x000fe20003800200 */
[----:B------:R-:W-:Y:S01]  /*0a10*/  HFMA2 R45, -RZ, RZ, 0, 0 ;  /* 0x00000000ff2d7431 */ /* 0x000fe200000001ff */
[----:B------:R-:W-:Y:S01]  /*0a20*/  CS2R R52, SRZ ;  /* 0x0000000000347805 */ /* 0x000fe2000001ff00 */
[----:B------:R-:W-:Y:S01]  /*0a30*/  IMAD.MOV.U32 R62, RZ, RZ, 0x7f800000 ;  /* 0x7f800000ff3e7424 */ /* 0x000fe200078e00ff */
[----:B------:R-:W-:Y:S01]  /*0a40*/  MOV R54, RZ ;  /* 0x000000ff00367202 */ /* 0x000fe20000000f00 */
[----:B------:R-:W2:Y:S01]  /*0a50*/  LDC.64 R70, c[0x0][0x358] ;  /* 0x0000d600ff467b82 */ /* 0x000ea20000000a00 */
[----:B0-----:R-:W-:-:S05]  /*0a60*/  IADD3 R19, P1, PT, R1, R0, RZ ;  /* 0x0000000001137210 */ /* 0x001fca0007f3e0ff */
[----:B-1----:R-:W-:Y:S01]  /*0a70*/  IMAD.X R18, RZ, RZ, UR4, P1 ;  /* 0x00000004ff127e24 */ /* 0x002fe200088e06ff */
[----:B---34-:R-:W-:Y:S07]  /*0a80*/  @!P0 BRA `(.L_x_9) ;  /* 0x0000001400008947 */ /* 0x018fee0003800000 */
[----:B------:R-:W-:Y:S01]  /*0a90*/  IADD3 R3, PT, PT, -R0, R44, RZ ;  /* 0x0000002c00037210 */ /* 0x000fe20007ffe1ff */
[----:B------:R-:W-:-:S04]  /*0aa0*/  IMAD.IADD R0, R39, 0x1, -R0 ;  /* 0x0000000127007824 */ /* 0x000fc800078e0a00 */
[----:B------:R0:W5:Y:S04]  /*0ab0*/  LDL R38, [R3] ;  /* 0x0000000003267983 */ /* 0x0001680000100800 */
[----:B------:R0:W5:Y:S04]  /*0ac0*/  LDL R37, [R3+0x4] ;  /* 0x0000040003257983 */ /* 0x0001680000100800 */
[----:B------:R0:W5:Y:S04]  /*0ad0*/  LDL R36, [R3+0x8] ;  /* 0x0000080003247983 */ /* 0x0001680000100800 */
[----:B------:R0:W5:Y:S04]  /*0ae0*/  LDL R31, [R0] ;  /* 0x00000000001f7983 */ /* 0x0001680000100800 */
[----:B------:R0:W5:Y:S04]  /*0af0*/  LDL R30, [R0+0x4] ;  /* 0x00000400001e7983 */ /* 0x0001680000100800 */
[----:B------:R0:W5:Y:S01]  /*0b00*/  LDL R29, [R0+0x8] ;  /* 0x00000800001d7983 */ /* 0x0001620000100800 */
[----:B------:R-:W-:Y:S01]  /*0b10*/  ISETP.GE.U32.AND P0, PT, R2, 0x4, PT ;  /* 0x000000040200780c */ /* 0x000fe20003f06070 */
[----:B------:R-:W-:Y:S01]  /*0b20*/  BSSY.RECONVERGENT B8, `(.L_x_10) ;  /* 0x00000f1000087945 */ /* 0x000fe20003800200 */
[----:B------:R-:W-:Y:S01]  /*0b30*/  MOV R62, 0x7f800000 ;  /* 0x7f800000003e7802 */ /* 0x000fe20000000f00 */
[----:B------:R-:W-:Y:S01]  /*0b40*/  IMAD.MOV.U32 R52, RZ, RZ, RZ ;  /* 0x000000ffff347224 */ /* 0x000fe200078e00ff */
[----:B------:R-:W-:Y:S01]  /*0b50*/  MOV R45, RZ ;  /* 0x000000ff002d7202 */ /* 0x000fe20000000f00 */
[----:B------:R-:W-:-:S08]  /*0b60*/  IMAD.MOV.U32 R63, RZ, RZ, RZ ;  /* 0x000000ffff3f7224 */ /* 0x000fd000078e00ff */
[----:B0-----:R-:W-:Y:S05]  /*0b70*/  @!P0 BRA `(.L_x_11) ;  /* 0x0000000c00ac8947 */ /* 0x001fea0003800000 */
[----:B------:R-:W-:Y:S01]  /*0b80*/  IADD3 R76, P0, PT, R46, 0xac, RZ ;  /* 0x000000ac2e4c7810 */ /* 0x000fe20007f1e0ff */
[----:B------:R-:W-:Y:S01]  /*0b90*/  HFMA2 R54, -RZ, RZ, 0, 0 ;  /* 0x00000000ff367431 */ /* 0x000fe200000001ff */
[----:B------:R-:W-:Y:S02]  /*0ba0*/  LOP3.LUT R63, R2, 0xfffffffc, RZ, 0xc0, !PT ;  /* 0xfffffffc023f7812 */ /* 0x000fe400078ec0ff */
[----:B------:R-:W-:Y:S02]  /*0bb0*/  CS2R R52, SRZ ;  /* 0x0000000000347805 */ /* 0x000fe4000001ff00 */
[----:B------:R-:W-:Y:S01]  /*0bc0*/  MOV R62, 0x7f800000 ;  /* 0x7f800000003e7802 */ /* 0x000fe20000000f00 */
[----:B------:R-:W-:Y:S01]  /*0bd0*/  IMAD.MOV.U32 R45, RZ, RZ, RZ ;  /* 0x000000ffff2d7224 */ /* 0x000fe200078e00ff */
[----:B------:R-:W-:Y:S01]  /*0be0*/  MOV R60, R46 ;  /* 0x0000002e003c7202 */ /* 0x000fe20000000f00 */
[--C-:B------:R-:W-:Y:S01]  /*0bf0*/  IMAD.MOV.U32 R55, RZ, RZ, R47.reuse ;  /* 0x000000ffff377224 */ /* 0x100fe200078e002f */
[----:B------:R-:W-:Y:S01]  /*0c00*/  IADD3 R61, PT, PT, -R63, RZ, RZ ;  /* 0x000000ff3f3d7210 */ /* 0x000fe20007ffe1ff */
[----:B------:R-:W-:-:S07]  /*0c10*/  IMAD.X R77, RZ, RZ, R47, P0 ;  /* 0x000000ffff4d7224 */ /* 0x000fce00000e062f */
.L_x_32:
[C---:B--2---:R-:W-:Y:S02]  /*0c20*/  R2UR UR6, R70.reuse ;  /* 0x00000000460672ca */ /* 0x044fe400000e0000 */
[C---:B------:R-:W-:Y:S02]  /*0c30*/  R2UR UR7, R71.reuse ;  /* 0x00000000470772ca */ /* 0x040fe400000e0000 */
[C---:B------:R-:W-:Y:S02]  /*0c40*/  R2UR UR4, R70.reuse ;  /* 0x00000000460472ca */ /* 0x040fe400000e0000 */
[C---:B------:R-:W-:Y:S02]  /*0c50*/  R2UR UR5, R71.reuse ;  /* 0x00000000470572ca */ /* 0x040fe400000e0000 */
[----:B------:R-:W-:Y:S02]  /*0c60*/  R2UR UR8, R70 ;  /* 0x00000000460872ca */ /* 0x000fe400000e0000 */
[----:B------:R-:W-:-:S05]  /*0c70*/  R2UR UR9, R71 ;  /* 0x00000000470972ca */ /* 0x000fca00000e0000 */
[----:B------:R-:W2:Y:S04]  /*0c80*/  LDG.E R0, desc[UR6][R76.64+-0xa8] ;  /* 0xffff58064c007981 */ /* 0x000ea8000c1e1900 */
[----:B------:R-:W3:Y:S04]  /*0c90*/  LDG.E R3, desc[UR4][R76.64+-0xac] ;  /* 0xffff54044c037981 */ /* 0x000ee8000c1e1900 */
[----:B------:R-:W4:Y:S01]  /*0ca0*/  LDG.E R5, desc[UR8][R76.64+-0xa4] ;  /* 0xffff5c084c057981 */ /* 0x000f22000c1e1900 */
[----:B------:R-:W-:Y:S01]  /*0cb0*/  VIADD R61, R61, 0x4 ;  /* 0x000000043d3d7836 */ /* 0x000fe20000000000 */
[----:B------:R-:W-:Y:S04]  /*0cc0*/  BSSY.RECONVERGENT B7, `(.L_x_12) ;  /* 0x000002e000077945 */ /* 0x000fe80003800200 */
[----:B------:R-:W-:-:S04]  /*0cd0*/  ISETP.NE.AND P1, PT, R61, RZ, PT ;  /* 0x000000ff3d00720c */ /* 0x000fc80003f25270 */
[----:B------:R-:W-:Y:S01]  /*0ce0*/  P2R R68, PR, RZ, 0x2 ;  /* 0x00000002ff447803 */ /* 0x000fe20000000000 */
[----:B--2--5:R-:W-:Y:S01]  /*0cf0*/  FADD R7, -R37, R0 ;  /* 0x0000000025077221 */ /* 0x024fe20000000100 */
[----:B---3--:R-:W-:-:S03]  /*0d00*/  FADD R3, -R38, R3 ;  /* 0x0000000326037221 */ /* 0x008fc60000000100 */
[----:B------:R-:W-:Y:S01]  /*0d10*/  FMUL R0, R30, R7 ;  /* 0x000000071e007220 */ /* 0x000fe20000400000 */
[----:B----4-:R-:W-:-:S03]  /*0d20*/  FADD R5, -R36, R5 ;  /* 0x0000000524057221 */ /* 0x010fc60000000100 */
[----:B------:R-:W-:-:S04]  /*0d30*/  FFMA R0, R31, R3, R0 ;  /* 0x000000031f007223 */ /* 0x000fc80000000000 */
[----:B------:R-:W-:-:S05]  /*0d40*/  FFMA R16, R29, R5, R0 ;  /* 0x000000051d107223 */ /* 0x000fca0000000000 */
[----:B------:R-:W-:-:S13]  /*0d50*/  FSETP.GEU.AND P0, PT, R16, RZ, PT ;  /* 0x000000ff1000720b */ /* 0x000fda0003f0e000 */
[----:B------:R-:W-:Y:S05]  /*0d60*/  @!P0 BRA `(.L_x_13) ;  /* 0x00000000008c8947 */ /* 0x000fea0003800000 */
[----:B------:R-:W-:Y:S02]  /*0d70*/  R2UR UR4, R70 ;  /* 0x00000000460472ca */ /* 0x000fe400000e0000 */
[----:B------:R-:W-:-:S13]  /*0d80*/  R2UR UR5, R71 ;  /* 0x00000000470572ca */ /* 0x000fda00000e0000 */
[----:B------:R-:W2:Y:S01]  /*0d90*/  LDG.E R4, desc[UR4][R76.64+-0x9c] ;  /* 0xffff64044c047981 */ /* 0x000ea2000c1e1900 */
[----:B------:R-:W-:-:S04]  /*0da0*/  FMUL R0, R7, R7 ;  /* 0x0000000707007220 */ /* 0x000fc80000400000 */
[----:B------:R-:W-:-:S04]  /*0db0*/  FFMA R0, R3, R3, R0 ;  /* 0x0000000303007223 */ /* 0x000fc80000000000 */
[----:B------:R-:W-:-:S04]  /*0dc0*/  FFMA R3, R5, R5, R0 ;  /* 0x0000000505037223 */ /* 0x000fc80000000000 */
[----:B------:R-:W-:-:S05]  /*0dd0*/  FFMA R3, -R16, R16, R3 ;  /* 0x0000001010037223 */ /* 0x000fca0000000103 */
[----:B--2---:R-:W-:-:S13]  /*0de0*/  FSETP.GT.AND P0, PT, R3, R4, PT ;  /* 0x000000040300720b */ /* 0x004fda0003f04000 */
[----:B------:R-:W-:Y:S05]  /*0df0*/  @P0 BRA `(.L_x_13) ;  /* 0x0000000000680947 */ /* 0x000fea0003800000 */
[----:B------:R-:W-:Y:S01]  /*0e00*/  FADD R4, -R3, R4 ;  /* 0x0000000403047221 */ /* 0x000fe20000000100 */
[----:B------:R-:W-:Y:S01]  /*0e10*/  IADD3 R28, P1, PT, R76, -0xac, RZ ;  /* 0xffffff544c1c7810 */ /* 0x000fe20007f3e0ff */
[----:B------:R-:W-:Y:S02]  /*0e20*/  BSSY.RECONVERGENT B6, `(.L_x_14) ;  /* 0x000000e000067945 */ /* 0x000fe40003800200 */
[----:B------:R0:W1:Y:S01]  /*0e30*/  MUFU.RSQ R5, R4 ;  /* 0x0000000400057308 */ /* 0x0000620000001400 */
[----:B------:R-:W-:Y:S02]  /*0e40*/  IADD3 R0, PT, PT, R4, -0xd000000, RZ ;  /* 0xf300000004007810 */ /* 0x000fe40007ffe0ff */
[----:B------:R-:W-:Y:S02]  /*0e50*/  IADD3.X R17, PT, PT, R77, -0x1, RZ, P1, !PT ;  /* 0xffffffff4d117810 */ /* 0x000fe40000ffe4ff */
[----:B------:R-:W-:-:S13]  /*0e60*/  ISETP.GT.U32.AND P0, PT, R0, 0x727fffff, PT ;  /* 0x727fffff0000780c */ /* 0x000fda0003f04070 */
[----:B01----:R-:W-:Y:S05]  /*0e70*/  @!P0 BRA `(.L_x_15) ;  /* 0x0000000000108947 */ /* 0x003fea0003800000 */
[----:B------:R-:W-:Y:S01]  /*0e80*/  MOV R20, 0xeb0 ;  /* 0x00000eb000147802 */ /* 0x000fe20000000f00 */
[----:B------:R-:W-:-:S07]  /*0e90*/  IMAD.MOV.U32 R21, RZ, RZ, 0x0 ;  /* 0x00000000ff157424 */ /* 0x000fce00078e00ff */
[----:B------:R-:W-:Y:S05]  /*0ea0*/  CALL.REL.NOINC `($__internal_1_$__cuda_sm20_sqrt_rn_f32_slowpath) ;  /* 0x0000002800dc7944 */ /* 0x000fea0003c00000 */
[----:B------:R-:W-:Y:S05]  /*0eb0*/  BRA `(.L_x_16) ;  /* 0x0000000000107947 */ /* 0x000fea0003800000 */
.L_x_15:
[----:B------:R-:W-:Y:S01]  /*0ec0*/  FMUL.FTZ R3, R4, R5 ;  /* 0x0000000504037220 */ /* 0x000fe20000410000 */
[----:B------:R-:W-:-:S03]  /*0ed0*/  FMUL.FTZ R0, R5, 0.5 ;  /* 0x3f00000005007820 */ /* 0x000fc60000410000 */
[----:B------:R-:W-:-:S04]  /*0ee0*/  FFMA R4, -R3, R3, R4 ;  /* 0x0000000303047223 */ /* 0x000fc80000000104 */
[----:B------:R-:W-:-:S07]  /*0ef0*/  FFMA R4, R4, R0, R3 ;  /* 0x0000000004047223 */ /* 0x000fce0000000003 */
.L_x_16:
[----:B------:R-:W-:Y:S05]  /*0f00*/  BSYNC.RECONVERGENT B6 ;  /* 0x0000000000067941 */ /* 0x000fea0003800200 */
.L_x_14:
[C---:B------:R-:W-:Y:S01]  /*0f10*/  FSETP.GEU.AND P0, PT, R16.reuse, R4, PT ;  /* 0x000000041000720b */ /* 0x040fe20003f0e000 */
[----:B------:R-:W-:-:S12]  /*0f20*/  FADD R3, R16, -R4 ;  /* 0x8000000410037221 */ /* 0x000fd80000000000 */
[----:B------:R-:W-:-:S05]  /*0f30*/  @!P0 FADD R3, R16, R4 ;  /* 0x0000000410038221 */ /* 0x000fca0000000000 */
[----:B------:R-:W-:-:S13]  /*0f40*/  FSETP.GEU.AND P0, PT, R3, R62, PT ;  /* 0x0000003e0300720b */ /* 0x000fda0003f0e000 */
[----:B------:R-:W-:Y:S01]  /*0f50*/  @!P0 MOV R62, R3 ;  /* 0x00000003003e8202 */ /* 0x000fe20000000f00 */
[----:B------:R-:W-:Y:S01]  /*0f60*/  @!P0 IMAD.MOV.U32 R52, RZ, RZ, R28 ;  /* 0x000000ffff348224 */ /* 0x000fe200078e001c */
[----:B------:R-:W-:Y:S01]  /*0f70*/  @!P0 MOV R45, R17 ;  /* 0x00000011002d8202 */ /* 0x000fe20000000f00 */
[----:B------:R-:W-:Y:S01]  /*0f80*/  @!P0 IMAD.MOV.U32 R54, RZ, RZ, R60 ;  /* 0x000000ffff368224 */ /* 0x000fe200078e003c */
[----:B------:R-:W-:-:S07]  /*0f90*/  @!P0 MOV R53, R55 ;  /* 0x0000003700358202 */ /* 0x000fce0000000f00 */
.L_x_13:
[----:B------:R-:W-:Y:S05]  /*0fa0*/  BSYNC.RECONVERGENT B7 ;  /* 0x0000000000077941 */ /* 0x000fea0003800200 */
.L_x_12:
[C---:B------:R-:W-:Y:S02]  /*0fb0*/  R2UR UR6, R70.reuse ;  /* 0x00000000460672ca */ /* 0x040fe400000e0000 */
        /* <DEDUP_REMOVED lines=8> */
[----:B------:R-:W-:Y:S01]  /*1040*/  BSSY.RECONVERGENT B7, `(.L_x_17) ;  /* 0x000002c000077945 */ /* 0x000fe20003800200 */
[----:B--2---:R-:W-:Y:S01]  /*1050*/  FADD R7, -R37, R0 ;  /* 0x0000000025077221 */ /* 0x004fe20000000100 */
        /* <DEDUP_REMOVED lines=19> */
[----:B------:R-:W-:Y:S01]  /*1190*/  VIADD R0, R4, 0xf3000000 ;  /* 0xf300000004007836 */ /* 0x000fe20000000000 */
[----:B------:R0:W1:Y:S01]  /*11a0*/  MUFU.RSQ R5, R4 ;  /* 0x0000000400057308 */ /* 0x0000620000001400 */
[----:B------:R-:W-:-:S03]  /*11b0*/  IADD3.X R17, PT, PT, R77, -0x1, RZ, P1, !PT ;  /* 0xffffffff4d117810 */ /* 0x000fc60000ffe4ff */
[----:B------:R-:W-:-:S13]  /*11c0*/  ISETP.GT.U32.AND P0, PT, R0, 0x727fffff, PT ;  /* 0x727fffff0000780c */ /* 0x000fda0003f04070 */
[----:B01----:R-:W-:Y:S05]  /*11d0*/  @!P0 BRA `(.L_x_20) ;  /* 0x0000000000108947 */ /* 0x003fea0003800000 */
[----:B------:R-:W-:Y:S01]  /*11e0*/  HFMA2 R21, -RZ, RZ, 0, 0 ;  /* 0x00000000ff157431 */ /* 0x000fe200000001ff */
[----:B------:R-:W-:-:S07]  /*11f0*/  MOV R20, 0x1210 ;  /* 0x0000121000147802 */ /* 0x000fce0000000f00 */
[----:B------:R-:W-:Y:S05]  /*1200*/  CALL.REL.NOINC `($__internal_1_$__cuda_sm20_sqrt_rn_f32_slowpath) ;  /* 0x0000002800047944 */ /* 0x000fea0003c00000 */
[----:B------:R-:W-:Y:S05]  /*1210*/  BRA `(.L_x_21) ;  /* 0x0000000000107947 */ /* 0x000fea0003800000 */
.L_x_20:
[----:B------:R-:W-:Y:S01]  /*1220*/  FMUL.FTZ R3, R4, R5 ;  /* 0x0000000504037220 */ /* 0x000fe20000410000 */
[----:B------:R-:W-:-:S03]  /*1230*/  FMUL.FTZ R0, R5, 0.5 ;  /* 0x3f00000005007820 */ /* 0x000fc60000410000 */
[----:B------:R-:W-:-:S04]  /*1240*/  FFMA R4, -R3, R3, R4 ;  /* 0x0000000303047223 */ /* 0x000fc80000000104 */
[----:B------:R-:W-:-:S07]  /*1250*/  FFMA R4, R4, R0, R3 ;  /* 0x0000000004047223 */ /* 0x000fce0000000003 */
.L_x_21:
[----:B------:R-:W-:Y:S05]  /*1260*/  BSYNC.RECONVERGENT B6 ;  /* 0x0000000000067941 */ /* 0x000fea0003800200 */
.L_x_19:
[C---:B------:R-:W-:Y:S01]  /*1270*/  FSETP.GEU.AND P0, PT, R16.reuse, R4, PT ;  /* 0x000000041000720b */ /* 0x040fe20003f0e000 */
[----:B------:R-:W-:-:S12]  /*1280*/  FADD R3, R16, -R4 ;  /* 0x8000000410037221 */ /* 0x000fd80000000000 */
[----:B------:R-:W-:-:S05]  /*1290*/  @!P0 FADD R3, R16, R4 ;  /* 0x0000000410038221 */ /* 0x000fca0000000000 */
[----:B------:R-:W-:-:S13]  /*12a0*/  FSETP.GEU.AND P0, PT, R3, R62, PT ;  /* 0x0000003e0300720b */ /* 0x000fda0003f0e000 */
[----:B------:R-:W-:Y:S01]  /*12b0*/  @!P0 IADD3 R54, P1, PT, R60, 0x34, RZ ;  /* 0x000000343c368810 */ /* 0x000fe20007f3e0ff */
[----:B------:R-:W-:Y:S01]  /*12c0*/  @!P0 IMAD.MOV.U32 R62, RZ, RZ, R3 ;  /* 0x000000ffff3e8224 */ /* 0x000fe200078e0003 */
[----:B------:R-:W-:Y:S01]  /*12d0*/  @!P0 MOV R52, R28 ;  /* 0x0000001c00348202 */ /* 0x000fe20000000f00 */
[----:B------:R-:W-:Y:S01]  /*12e0*/  @!P0 IMAD.MOV.U32 R45, RZ, RZ, R17 ;  /* 0x000000ffff2d8224 */ /* 0x000fe200078e0011 */
[----:B------:R-:W-:-:S09]  /*12f0*/  @!P0 IADD3.X R53, PT, PT, RZ, R55, RZ, P1, !PT ;  /* 0x00000037ff358210 */ /* 0x000fd20000ffe4ff */
.L_x_18:
[----:B------:R-:W-:Y:S05]  /*1300*/  BSYNC.RECONVERGENT B7 ;  /* 0x0000000000077941 */ /* 0x000fea0003800200 */
.L_x_17:
        /* <DEDUP_REMOVED lines=39> */
.L_x_25:
[----:B------:R-:W-:Y:S01]  /*1580*/  FMUL.FTZ R3, R4, R5 ;  /* 0x0000000504037220 */ /* 0x000fe20000410000 */
[----:B------:R-:W-:-:S03]  /*1590*/  FMUL.FTZ R0, R5, 0.5 ;  /* 0x3f00000005007820 */ /* 0x000fc60000410000 */
[----:B------:R-:W-:-:S04]  /*15a0*/  FFMA R4, -R3, R3, R4 ;  /* 0x0000000303047223 */ /* 0x000fc80000000104 */
[----:B------:R-:W-:-:S07]  /*15b0*/  FFMA R4, R4, R0, R3 ;  /* 0x0000000004047223 */ /* 0x000fce0000000003 */
.L_x_26:
[----:B------:R-:W-:Y:S05]  /*15c0*/  BSYNC.RECONVERGENT B6 ;  /* 0x0000000000067941 */ /* 0x000fea0003800200 */
.L_x_24:
        /* <DEDUP_REMOVED lines=9> */
.L_x_23:
[----:B------:R-:W-:Y:S05]  /*1660*/  BSYNC.RECONVERGENT B7 ;  /* 0x0000000000077941 */ /* 0x000fea0003800200 */
.L_x_22:
        /* <DEDUP_REMOVED lines=39> */
.L_x_30:
[----:B------:R-:W-:Y:S01]  /*18e0*/  FMUL.FTZ R3, R4, R5 ;  /* 0x0000000504037220 */ /* 0x000fe20000410000 */
[----:B------:R-:W-:-:S03]  /*18f0*/  FMUL.FTZ R0, R5, 0.5 ;  /* 0x3f00000005007820 */ /* 0x000fc60000410000 */
[----:B------:R-:W-:-:S04]  /*1900*/  FFMA R4, -R3, R3, R4 ;  /* 0x0000000303047223 */ /* 0x000fc80000000104 */
[----:B------:R-:W-:-:S07]  /*1910*/  FFMA R4, R4, R0, R3 ;  /* 0x0000000004047223 */ /* 0x000fce0000000003 */
.L_x_31:
[----:B------:R-:W-:Y:S05]  /*1920*/  BSYNC.RECONVERGENT B6 ;  /* 0x0000000000067941 */ /* 0x000fea0003800200 */
.L_x_29:
        /* <DEDUP_REMOVED lines=9> */
.L_x_28:
[----:B------:R-:W-:Y:S05]  /*19c0*/  BSYNC.RECONVERGENT B7 ;  /* 0x0000000000077941 */ /* 0x000fea0003800200 */
.L_x_27:
[----:B------:R-:W-:Y:S02]  /*19d0*/  ISETP.NE.AND P2, PT, R68, RZ, PT ;  /* 0x000000ff4400720c */ /* 0x000fe40003f45270 */
[----:B------:R-:W-:Y:S02]  /*19e0*/  IADD3 R76, P1, PT, R76, 0xd0, RZ ;  /* 0x000000d04c4c7810 */ /* 0x000fe40007f3e0ff */
[----:B------:R-:W-:-:S03]  /*19f0*/  IADD3 R60, P0, PT, R60, 0xd0, RZ ;  /* 0x000000d03c3c7810 */ /* 0x000fc60007f1e0ff */
[----:B------:R-:W-:Y:S01]  /*1a00*/  IMAD.X R77, RZ, RZ, R77, P1 ;  /* 0x000000ffff4d7224 */ /* 0x000fe200008e064d */
[----:B------:R-:W-:-:S05]  /*1a10*/  IADD3.X R55, PT, PT, RZ, R55, RZ, P0, !PT ;  /* 0x00000037ff377210 */ /* 0x000fca00007fe4ff */
[----:B------:R-:W-:Y:S05]  /*1a20*/  @P2 BRA `(.L_x_32) ;  /* 0xfffffff0007c2947 */ /* 0x000fea000383ffff */
.L_x_11:
[----:B------:R-:W-:Y:S05]  /*1a30*/  BSYNC.RECONVERGENT B8 ;  /* 0x0000000000087941 */ /* 0x000fea0003800200 */
.L_x_10:
[----:B------:R-:W-:-:S04]  /*1a40*/  LOP3.LUT R55, R2, 0x3, RZ, 0xc0, !PT ;  /* 0x0000000302377812 */ /* 0x000fc800078ec0ff */
[----:B------:R-:W-:-:S13]  /*1a50*/  ISETP.NE.AND P0, PT, R55, RZ, PT ;  /* 0x000000ff3700720c */ /* 0x000fda0003f05270 */
[----:B------:R-:W-:Y:S05]  /*1a60*/  @!P0 BRA `(.L_x_9) ;  /* 0x0000000400088947 */ /* 0x000fea0003800000 */
[----:B------:R-:W-:Y:S01]  /*1a70*/  IMAD.WIDE.U32 R16, R63, 0x34, R46 ;  /* 0x000000343f107825 */ /* 0x000fe200078e002e */
[----:B------:R-:W-:-:S03]  /*1a80*/  IADD3 R55, PT, PT, -R55, RZ, RZ ;  /* 0x000000ff37377210 */ /* 0x000fc60007ffe1ff */
[--C-:B------:R-:W-:Y:S01]  /*1a90*/  IMAD.MOV.U32 R68, RZ, RZ, R16.reuse ;  /* 0x000000ffff447224 */ /* 0x100fe200078e0010 */
[----:B------:R-:W-:Y:S01]  /*1aa0*/  MOV R69, R17 ;  /* 0x0000001100457202 */ /* 0x000fe20000000f00 */
[----:B------:R-:W-:-:S07]  /*1ab0*/  IMAD.MOV.U32 R28, RZ, RZ, R16 ;  /* 0x000000ffff1c7224 */ /* 0x000fce00078e0010 */
.L_x_38:
        /* <DEDUP_REMOVED lines=40> */
.L_x_36:
[----:B------:R-:W-:Y:S01]  /*1d40*/  FMUL.FTZ R3, R4, R5 ;  /* 0x0000000504037220 */ /* 0x000fe20000410000 */
[----:B------:R-:W-:-:S03]  /*1d50*/  FMUL.FTZ R0, R5, 0.5 ;  /* 0x3f00000005007820 */ /* 0x000fc60000410000 */
[----:B------:R-:W-:-:S04]  /*1d60*/  FFMA R4, -R3, R3, R4 ;  /* 0x0000000303047223 */ /* 0x000fc80000000104 */
[----:B------:R-:W-:-:S07]  /*1d70*/  FFMA R4, R4, R0, R3 ;  /* 0x0000000004047223 */ /* 0x000fce0000000003 */
.L_x_37:
[----:B------:R-:W-:Y:S05]  /*1d80*/  BSYNC.RECONVERGENT B6 ;  /* 0x0000000000067941 */ /* 0x000fea0003800200 */
.L_x_35:
        /* <DEDUP_REMOVED lines=9> */
.L_x_34:
[----:B------:R-:W-:Y:S05]  /*1e20*/  BSYNC.RECONVERGENT B7 ;  /* 0x0000000000077941 */ /* 0x000fea0003800200 */
.L_x_33:
[----:B------:R-:W-:Y:S02]  /*1e30*/  ISETP.NE.AND P2, PT, R60, RZ, PT ;  /* 0x000000ff3c00720c */ /* 0x000fe40003f45270 */
[----:B------:R-:W-:Y:S02]  /*1e40*/  IADD3 R68, P0, PT, R68, 0x34, RZ ;  /* 0x0000003444447810 */ /* 0x000fe40007f1e0ff */
[----:B------:R-:W-:-:S03]  /*1e50*/  IADD3 R28, P1, PT, R28, 0x34, RZ ;  /* 0x000000341c1c7810 */ /* 0x000fc60007f3e0ff */
[----:B------:R-:W-:Y:S01]  /*1e60*/  IMAD.X R69, RZ, RZ, R69, P0 ;  /* 0x000000ffff457224 */ /* 0x000fe200000e0645 */
[----:B------:R-:W-:-:S05]  /*1e70*/  IADD3.X R17, PT, PT, RZ, R17, RZ, P1, !PT ;  /* 0x00000011ff117210 */ /* 0x000fca0000ffe4ff */
[----:B------:R-:W-:Y:S05]  /*1e80*/  @P2 BRA `(.L_x_38) ;  /* 0xfffffffc000c2947 */ /* 0x000fea000383ffff */
.L_x_9:
[----:B------:R-:W-:Y:S05]  /*1e90*/  BSYNC.RECONVERGENT B9 ;  /* 0x0000000000097941 */ /* 0x000fea0003800200 */
.L_x_8:
[----:B------:R-:W-:Y:S01]  /*1ea0*/  ISETP.NE.U32.AND P0, PT, R54, RZ, PT ;  /* 0x000000ff3600720c */ /* 0x000fe20003f05070 */
[----:B------:R-:W-:Y:S01]  /*1eb0*/  BSSY.RECONVERGENT B10, `(.L_x_39) ;  /* 0x00001520000a7945 */ /* 0x000fe20003800200 */
[----:B------:R-:W-:Y:S02]  /*1ec0*/  HFMA2 R5, -RZ, RZ, 2, 0 ;  /* 0x40000000ff057431 */ /* 0x000fe400000001ff */
[----:B------:R-:W-:Y:S01]  /*1ed0*/  IMAD.MOV.U32 R4, RZ, RZ, 0x40000000 ;  /* 0x40000000ff047424 */ /* 0x000fe200078e00ff */
[----:B------:R-:W-:Y:S01]  /*1ee0*/  ISETP.NE.AND.EX P0, PT, R53, RZ, PT, P0 ;  /* 0x000000ff3500720c */ /* 0x000fe20003f05300 */
[----:B------:R-:W-:Y:S01]  /*1ef0*/  IMAD.MOV.U32 R6, RZ, RZ, 0x40000000 ;  /* 0x40000000ff067424 */ /* 0x000fe200078e00ff */
[----:B------:R-:W-:Y:S01]  /*1f00*/  MOV R54, R52 ;  /* 0x0000003400367202 */ /* 0x000fe20000000f00 */
[----:B------:R-:W-:-:S10]  /*1f10*/  IMAD.MOV.U32 R55, RZ, RZ, R45 ;  /* 0x000000ffff377224 */ /* 0x000fd400078e002d */
[----:B------:R-:W-:Y:S05]  /*1f20*/  @!P0 BRA `(.L_x_40) ;  /* 0x0000001400288947 */ /* 0x000fea0003800000 */
[----:B------:R-:W0:Y:S01]  /*1f30*/  LDCU UR4, c[0x0][0x2f8] ;  /* 0x00005f00ff0477ac */ /* 0x000e220008000800 */
[C---:B--2---:R-:W-:Y:S02]  /*1f40*/  R2UR UR8, R70.reuse ;  /* 0x00000000460872ca */ /* 0x044fe400000e0000 */
[C---:B------:R-:W-:Y:S02]  /*1f50*/  R2UR UR9, R71.reuse ;  /* 0x00000000470972ca */ /* 0x040fe400000e0000 */
[----:B------:R-:W-:Y:S02]  /*1f60*/  R2UR UR6, R70 ;  /* 0x00000000460672ca */ /* 0x000fe400000e0000 */
[C---:B------:R-:W-:Y:S02]  /*1f70*/  R2UR UR7, R71.reuse ;  /* 0x00000000470772ca */ /* 0x040fe400000e0000 */
[----:B------:R-:W-:-:S07]  /*1f80*/  R2UR UR5, R71 ;  /* 0x00000000470572ca */ /* 0x000fce00000e0000 */
[----:B-----5:R-:W2:Y:S01]  /*1f90*/  LDG.E R37, desc[UR8][R54.64+0x4] ;  /* 0x0000040836257981 */ /* 0x020ea2000c1e1900 */
[----:B0-----:R-:W-:Y:S01]  /*1fa0*/  IADD3 R5, PT, PT, R39, -UR4, RZ ;  /* 0x8000000427057c10 */ /* 0x001fe2000fffe0ff */
[----:B------:R-:W-:Y:S01]  /*1fb0*/  VIADD R6, R44, -UR4 ;  /* 0x800000042c067c36 */ /* 0x000fe20008000000 */
[----:B------:R-:W-:Y:S01]  /*1fc0*/  R2UR UR4, R70 ;  /* 0x00000000460472ca */ /* 0x000fe200000e0000 */
[----:B------:R-:W3:Y:S04]  /*1fd0*/  LDG.E R38, desc[UR6][R54.64] ;  /* 0x0000000636267981 */ /* 0x000ee8000c1e1900 */
[----:B------:R-:W4:Y:S04]  /*1fe0*/  LDL R44, [R5+0x4] ;  /* 0x00000400052c7983 */ /* 0x000f280000100800 */
[----:B------:R-:W4:Y:S04]  /*1ff0*/  LDL R3, [R6+0x4] ;  /* 0x0000040006037983 */ /* 0x000f280000100800 */
[----:B------:R-:W3:Y:S04]  /*2000*/  LDL R53, [R5] ;  /* 0x0000000005357983 */ /* 0x000ee80000100800 */
[----:B------:R-:W3:Y:S04]  /*2010*/  LDL R0, [R6] ;  /* 0x0000000006007983 */ /* 0x000ee80000100800 */
[----:B------:R-:W3:Y:S04]  /*2020*/  LDL R45, [R5+0x8] ;  /* 0x00000800052d7983 */ /* 0x000ee80000100800 */
[----:B------:R-:W3:Y:S04]  /*2030*/  LDL R4, [R6+0x8] ;  /* 0x0000080006047983 */ /* 0x000ee80000100800 */
[----:B------:R-:W3:Y:S01]  /*2040*/  LDG.E R36, desc[UR4][R54.64+0x8] ;  /* 0x0000080436247981 */ /* 0x000ee2000c1e1900 */
[----:B------:R-:W-:Y:S01]  /*2050*/  BSSY.RECONVERGENT B7, `(.L_x_41) ;  /* 0x000002c000077945 */ /* 0x000fe20003800200 */
[----:B----4-:R-:W-:-:S04]  /*2060*/  FFMA R28, R44, R62, R3 ;  /* 0x0000003e2c1c7223 */ /* 0x010fc80000000003 */
[----:B--2---:R-:W-:Y:S01]  /*2070*/  FADD R37, R28, -R37 ;  /* 0x800000251c257221 */ /* 0x004fe20000000000 */
[----:B---3--:R-:W-:-:S03]  /*2080*/  FFMA R29, R53, R62, R0 ;  /* 0x0000003e351d7223 */ /* 0x008fc60000000000 */
[----:B------:R-:W-:Y:S01]  /*2090*/  FMUL R3, R37, R37 ;  /* 0x0000002525037220 */ /* 0x000fe20000400000 */
[----:B------:R-:W-:Y:S01]  /*20a0*/  FADD R38, R29, -R38 ;  /* 0x800000261d267221 */ /* 0x000fe20000000000 */
[----:B------:R-:W-:-:S03]  /*20b0*/  FFMA R39, R45, R62, R4 ;  /* 0x0000003e2d277223 */ /* 0x000fc60000000004 */
[----:B------:R-:W-:Y:S01]  /*20c0*/  FFMA R3, R38, R38, R3 ;  /* 0x0000002626037223 */ /* 0x000fe20000000003 */
[----:B------:R-:W-:-:S04]  /*20d0*/  FADD R36, R39, -R36 ;  /* 0x8000002427247221 */ /* 0x000fc80000000000 */
[----:B------:R-:W-:-:S05]  /*20e0*/  FFMA R4, R36, R36, R3 ;  /* 0x0000002424047223 */ /* 0x000fca0000000003 */
[----:B------:R-:W-:-:S13]  /*20f0*/  FSETP.GT.AND P0, PT, R4, RZ, PT ;  /* 0x000000ff0400720b */ /* 0x000fda0003f04000 */
[----:B------:R-:W-:Y:S05]  /*2100*/  @!P0 BRA `(.L_x_42) ;  /* 0x0000000000808947 */ /* 0x000fea0003800000 */
[----:B------:R-:W-:Y:S01]  /*2110*/  IADD3 R0, PT, PT, R4, -0xd000000, RZ ;  /* 0xf300000004007810 */ /* 0x000fe20007ffe0ff */
[----:B------:R0:W1:Y:S01]  /*2120*/  MUFU.RSQ R5, R4 ;  /* 0x0000000400057308 */ /* 0x0000620000001400 */
[----:B------:R-:W-:Y:S02]  /*2130*/  BSSY.RECONVERGENT B6, `(.L_x_43) ;  /* 0x000000b000067945 */ /* 0x000fe40003800200 */
[----:B------:R-:W-:-:S13]  /*2140*/  ISETP.GT.U32.AND P0, PT, R0, 0x727fffff, PT ;  /* 0x727fffff0000780c */ /* 0x000fda0003f04070 */
[----:B0-----:R-:W-:Y:S05]  /*2150*/  @!P0 BRA `(.L_x_44) ;  /* 0x0000000000108947 */ /* 0x001fea0003800000 */
[----:B------:R-:W-:Y:S01]  /*2160*/  MOV R20, 0x2190 ;  /* 0x0000219000147802 */ /* 0x000fe20000000f00 */
[----:B------:R-:W-:-:S07]  /*2170*/  IMAD.MOV.U32 R21, RZ, RZ, 0x0 ;  /* 0x00000000ff157424 */ /* 0x000fce00078e00ff */
[----:B-1----:R-:W-:Y:S05]  /*2180*/  CALL.REL.NOINC `($__internal_1_$__cuda_sm20_sqrt_rn_f32_slowpath) ;  /* 0x0000001800247944 */ /* 0x002fea0003c00000 */
[----:B------:R-:W-:Y:S05]  /*2190*/  BRA `(.L_x_45) ;  /* 0x0000000000107947 */ /* 0x000fea0003800000 */
.L_x_44:
[----:B-1----:R-:W-:Y:S01]  /*21a0*/  FMUL.FTZ R3, R4, R5 ;  /* 0x0000000504037220 */ /* 0x002fe20000410000 */
[----:B------:R-:W-:-:S03]  /*21b0*/  FMUL.FTZ R0, R5, 0.5 ;  /* 0x3f00000005007820 */ /* 0x000fc60000410000 */
[----:B------:R-:W-:-:S04]  /*21c0*/  FFMA R4, -R3, R3, R4 ;  /* 0x0000000303047223 */ /* 0x000fc80000000104 */
[----:B------:R-:W-:-:S07]  /*21d0*/  FFMA R4, R4, R0, R3 ;  /* 0x0000000004047223 */ /* 0x000fce0000000003 */
.L_x_45:
[----:B------:R-:W-:Y:S05]  /*21e0*/  BSYNC.RECONVERGENT B6 ;  /* 0x0000000000067941 */ /* 0x000fea0003800200 */
.L_x_43:
[----:B------:R-:W-:Y:S01]  /*21f0*/  IADD3 R0, PT, PT, R4, 0x1800000, RZ ;  /* 0x0180000004007810 */ /* 0x000fe20007ffe0ff */
[----:B------:R-:W-:Y:S03]  /*2200*/  BSSY.RECONVERGENT B6, `(.L_x_46) ;  /* 0x000000d000067945 */ /* 0x000fe60003800200 */
[----:B------:R-:W-:-:S04]  /*2210*/  LOP3.LUT R0, R0, 0x7f800000, RZ, 0xc0, !PT ;  /* 0x7f80000000007812 */ /* 0x000fc800078ec0ff */
[----:B------:R-:W-:-:S13]  /*2220*/  ISETP.GT.U32.AND P0, PT, R0, 0x1ffffff, PT ;  /* 0x01ffffff0000780c */ /* 0x000fda0003f04070 */
[----:B------:R-:W-:Y:S05]  /*2230*/  @P0 BRA `(.L_x_47) ;  /* 0x0000000000140947 */ /* 0x000fea0003800000 */
[----:B------:R-:W-:Y:S01]  /*2240*/  MOV R20, 0x2270 ;  /* 0x0000227000147802 */ /* 0x000fe20000000f00 */
[----:B------:R-:W-:-:S07]  /*2250*/  IMAD.MOV.U32 R21, RZ, RZ, 0x0 ;  /* 0x00000000ff157424 */ /* 0x000fce00078e00ff */
[----:B------:R-:W-:Y:S05]  /*2260*/  CALL.REL.NOINC `($__internal_0_$__cuda_sm20_rcp_rn_f32_slowpath) ;  /* 0x0000001400147944 */ /* 0x000fea0003c00000 */
[----:B------:R-:W-:Y:S01]  /*2270*/  MOV R3, R4 ;  /* 0x0000000400037202 */ /* 0x000fe20000000f00 */
[----:B------:R-:W-:Y:S06]  /*2280*/  BRA `(.L_x_48) ;  /* 0x0000000000107947 */ /* 0x000fec0003800000 */
.L_x_47:
[----:B------:R-:W0:Y:S02]  /*2290*/  MUFU.RCP R3, R4 ;  /* 0x0000000400037308 */ /* 0x000e240000001000 */
[----:B0-----:R-:W-:-:S04]  /*22a0*/  FFMA R0, R3, R4, -1 ;  /* 0xbf80000003007423 */ /* 0x001fc80000000004 */
[----:B------:R-:W-:-:S04]  /*22b0*/  FADD.FTZ R0, -R0, -RZ ;  /* 0x800000ff00007221 */ /* 0x000fc80000010100 */
[----:B------:R-:W-:-:S07]  /*22c0*/  FFMA R3, R3, R0, R3 ;  /* 0x0000000003037223 */ /* 0x000fce0000000003 */
.L_x_48:
[----:B------:R-:W-:Y:S05]  /*22d0*/  BSYNC.RECONVERGENT B6 ;  /* 0x0000000000067941 */ /* 0x000fea0003800200 */
.L_x_46:
[-C--:B------:R-:W-:Y:S01]  /*22e0*/  FMUL R38, R38, R3.reuse ;  /* 0x0000000326267220 */ /* 0x080fe20000400000 */
[-C--:B------:R-:W-:Y:S01]  /*22f0*/  FMUL R37, R37, R3.reuse ;  /* 0x0000000325257220 */ /* 0x080fe20000400000 */
[----:B------:R-:W-:-:S07]  /*2300*/  FMUL R36, R36, R3 ;  /* 0x0000000324247220 */ /* 0x000fce0000400000 */
.L_x_42:
[----:B------:R-:W-:Y:S05]  /*2310*/  BSYNC.RECONVERGENT B7 ;  /* 0x0000000000077941 */ /* 0x000fea0003800200 */
.L_x_41:
[----:B------:R-:W-:Y:S02]  /*2320*/  R2UR UR4, R70 ;  /* 0x00000000460472ca */ /* 0x000fe400000e0000 */
[----:B------:R-:W-:-:S13]  /*2330*/  R2UR UR5, R71 ;  /* 0x00000000470572ca */ /* 0x000fda00000e0000 */
[----:B------:R-:W2:Y:S01]  /*2340*/  LDG.E R31, desc[UR4][R54.64+0x2c] ;  /* 0x00002c04361f7981 */ /* 0x000ea2000c1e1900 */
[----:B------:R-:W-:Y:S01]  /*2350*/  FMUL R0, R44, R37 ;  /* 0x000000252c007220 */ /* 0x000fe20000400000 */
[----:B------:R-:W-:Y:S04]  /*2360*/  BSSY.RECONVERGENT B9, `(.L_x_49) ;  /* 0x00000fa000097945 */ /* 0x000fe80003800200 */
[----:B------:R-:W-:Y:S01]  /*2370*/  BSSY.RELIABLE B0, `(.L_x_50) ;  /* 0x0000016000007945 */ /* 0x000fe20003800100 */
[----:B------:R-:W-:Y:S01]  /*2380*/  CS2R R4, SRZ ;  /* 0x0000000000047805 */ /* 0x000fe2000001ff00 */
[----:B------:R-:W-:Y:S01]  /*2390*/  FFMA R0, R53, R38, R0 ;  /* 0x0000002635007223 */ /* 0x000fe20000000000 */
[----:B------:R-:W-:-:S03]  /*23a0*/  IMAD.MOV.U32 R6, RZ, RZ, RZ ;  /* 0x000000ffff067224 */ /* 0x000fc600078e00ff */
[----:B------:R-:W-:-:S05]  /*23b0*/  FFMA R52, R45, R36, R0 ;  /* 0x000000242d347223 */ /* 0x000fca0000000000 */
[----:B------:R-:W-:-:S04]  /*23c0*/  FSETP.GT.AND P0, PT, R52, RZ, PT ;  /* 0x000000ff3400720b */ /* 0x000fc80003f04000 */
[----:B------:R-:W-:Y:S02]  /*23d0*/  FSEL R38, R38, -R38, !P0 ;  /* 0x8000002626267208 */ /* 0x000fe40004000000 */
[----:B------:R-:W-:Y:S02]  /*23e0*/  FSEL R37, R37, -R37, !P0 ;  /* 0x8000002525257208 */ /* 0x000fe40004000000 */
[----:B------:R-:W-:Y:S02]  /*23f0*/  FSEL R36, R36, -R36, !P0 ;  /* 0x8000002424247208 */ /* 0x000fe40004000000 */
[----:B--2---:R-:W-:-:S13]  /*2400*/  FSETP.GT.AND P1, PT, R31, RZ, PT ;  /* 0x000000ff1f00720b */ /* 0x004fda0003f24000 */
[----:B------:R-:W-:Y:S05]  /*2410*/  @P1 BRA `(.L_x_51) ;  /* 0x0000000000201947 */ /* 0x000fea0003800000 */
[----:B------:R-:W-:Y:S02]  /*2420*/  R2UR UR4, R70 ;  /* 0x00000000460472ca */ /* 0x000fe400000e0000 */
[----:B------:R-:W-:-:S13]  /*2430*/  R2UR UR5, R71 ;  /* 0x00000000470572ca */ /* 0x000fda00000e0000 */
[----:B------:R-:W2:Y:S01]  /*2440*/  LDG.E R0, desc[UR4][R54.64+0x30] ;  /* 0x0000300436007981 */ /* 0x000ea2000c1e1900 */
[----:B------:R-:W-:Y:S02]  /*2450*/  ISETP.GE.AND P0, PT, R27, 0x4, PT ;  /* 0x000000041b00780c */ /* 0x000fe40003f06270 */
[----:B--2---:R-:W-:-:S13]  /*2460*/  FSETP.GT.AND P1, PT, R0, RZ, PT ;  /* 0x000000ff0000720b */ /* 0x004fda0003f24000 */
[----:B------:R-:W-:Y:S05]  /*2470*/  @!P0 BRA P1, `(.L_x_52) ;  /* 0x0000000000148947 */ /* 0x000fea0000800000 */
[----:B------:R-:W-:Y:S05]  /*2480*/  BREAK.RELIABLE B0 ;  /* 0x0000000000007942 */ /* 0x000fea0003800100 */
[----:B------:R-:W-:Y:S05]  /*2490*/  BRA `(.L_x_53) ;  /* 0x0000000c00987947 */ /* 0x000fea0003800000 */
.L_x_51:
[----:B------:R-:W-:-:S13]  /*24a0*/  ISETP.GT.AND P0, PT, R27, 0x3, PT ;  /* 0x000000031b00780c */ /* 0x000fda0003f04270 */
[----:B------:R-:W-:Y:S05]  /*24b0*/  @P0 BREAK.RELIABLE B0 ;  /* 0x0000000000000942 */ /* 0x000fea0003800100 */
[----:B------:R-:W-:Y:S05]  /*24c0*/  @P0 BRA `(.L_x_53) ;  /* 0x0000000c008c0947 */ /* 0x000fea0003800000 */
.L_x_52:
[----:B------:R-:W-:Y:S05]  /*24d0*/  BSYNC.RELIABLE B0 ;  /* 0x0000000000007941 */ /* 0x000fea0003800100 */
.L_x_50:
[----:B------:R-:W-:Y:S01]  /*24e0*/  FMUL R0, R44, R37 ;  /* 0x000000252c007220 */ /* 0x000fe20000400000 */
[----:B------:R-:W-:Y:S02]  /*24f0*/  MOV R20, 0x2570 ;  /* 0x0000257000147802 */ /* 0x000fe40000000f00 */
[----:B------:R-:W-:Y:S01]  /*2500*/  MOV R21, 0x0 ;  /* 0x0000000000157802 */ /* 0x000fe20000000f00 */
[----:B------:R-:W-:-:S04]  /*2510*/  FFMA R0, R53, R38, R0 ;  /* 0x0000002635007223 */ /* 0x000fc80000000000 */
[----:B------:R-:W-:-:S04]  /*2520*/  FFMA R60, R45, R36, R0 ;  /* 0x000000242d3c7223 */ /* 0x000fc80000000000 */
[----:B------:R-:W-:-:S04]  /*2530*/  FADD R30, R60, 1 ;  /* 0x3f8000003c1e7421 */ /* 0x000fc80000000000 */
[----:B------:R-:W0:Y:S02]  /*2540*/  F2F.F64.F32 R68, R30 ;  /* 0x0000001e00447310 */ /* 0x000e240000201800 */
[----:B0-----:R-:W-:-:S11]  /*2550*/  DADD R4, -RZ, |R68| ;  /* 0x00000000ff047229 */ /* 0x001fd60000000544 */
[----:B------:R-:W-:Y:S05]  /*2560*/  CALL.REL.NOINC `($_Z10par_renderP6SphereP4Vec3IfEfffffi$__internal_accurate_pow) ;  /* 0x0000001400987944 */ /* 0x000fea0003c00000 */
[----:B------:R-:W-:Y:S01]  /*2570*/  DADD R8, R68, 3 ;  /* 0x4008000044087429 */ /* 0x000fe20000000000 */
[----:B------:R-:W-:Y:S01]  /*2580*/  FSETP.NEU.AND P1, PT, R30, RZ, PT ;  /* 0x000000ff1e00720b */ /* 0x000fe20003f2d000 */
[----:B------:R-:W-:Y:S01]  /*2590*/  DADD R6, -RZ, -R4 ;  /* 0x00000000ff067229 */ /* 0x000fe20000000904 */
[----:B------:R-:W-:Y:S01]  /*25a0*/  ISETP.GE.AND P0, PT, R69, RZ, PT ;  /* 0x000000ff4500720c */ /* 0x000fe20003f06270 */
[----:B------:R-:W-:Y:S01]  /*25b0*/  FADD R62, R38, R38 ;  /* 0x00000026263e7221 */ /* 0x000fe20000000000 */
[----:B------:R-:W-:Y:S01]  /*25c0*/  FADD R3, R37, R37 ;  /* 0x0000002525037221 */ /* 0x000fe20000000000 */
[----:B------:R-:W-:Y:S01]  /*25d0*/  FADD R0, R36, R36 ;  /* 0x0000002424007221 */ /* 0x000fe20000000000 */
[----:B------:R-:W-:Y:S01]  /*25e0*/  BSSY.RECONVERGENT B0, `(.L_x_54) ;  /* 0x0000012000007945 */ /* 0x000fe20003800200 */
[C---:B------:R-:W-:Y:S01]  /*25f0*/  FFMA R62, R60.reuse, -R62, R53 ;  /* 0x8000003e3c3e7223 */ /* 0x040fe20000000035 */
[C---:B------:R-:W-:Y:S01]  /*2600*/  FFMA R16, R60.reuse, -R3, R44 ;  /* 0x800000033c107223 */ /* 0x040fe2000000002c */
[----:B------:R-:W-:Y:S01]  /*2610*/  LOP3.LUT R8, R9, 0x7ff00000, RZ, 0xc0, !PT ;  /* 0x7ff0000009087812 */ /* 0x000fe200078ec0ff */
[----:B------:R-:W-:Y:S01]  /*2620*/  FFMA R17, R60, -R0, R45 ;  /* 0x800000003c117223 */ /* 0x000fe2000000002d */
[----:B------:R-:W-:-:S02]  /*2630*/  FSEL R6, R6, R4, !P0 ;  /* 0x0000000406067208 */ /* 0x000fc40004000000 */
[----:B------:R-:W-:Y:S01]  /*2640*/  ISETP.NE.AND P2, PT, R8, 0x7ff00000, PT ;  /* 0x7ff000000800780c */ /* 0x000fe20003f45270 */
[----:B------:R-:W-:Y:S01]  /*2650*/  @!P1 IMAD.MOV.U32 R6, RZ, RZ, RZ ;  /* 0x000000ffff069224 */ /* 0x000fe200078e00ff */
[----:B------:R-:W-:Y:S02]  /*2660*/  FSEL R7, R7, R5, !P0 ;  /* 0x0000000507077208 */ /* 0x000fe40004000000 */
[----:B------:R-:W-:-:S09]  /*2670*/  @!P1 MOV R7, R69 ;  /* 0x0000004500079202 */ /* 0x000fd20000000f00 */
[----:B------:R-:W-:Y:S05]  /*2680*/  @P2 BRA `(.L_x_55) ;  /* 0x00000000001c2947 */ /* 0x000fea0003800000 */
[----:B------:R-:W-:-:S13]  /*2690*/  FSETP.NAN.AND P1, PT, R30, R30, PT ;  /* 0x0000001e1e00720b */ /* 0x000fda0003f28000 */
[----:B------:R-:W-:Y:S01]  /*26a0*/  @P1 DADD R6, R68, 3 ;  /* 0x4008000044061429 */ /* 0x000fe20000000000 */
[----:B------:R-:W-:Y:S10]  /*26b0*/  @P1 BRA `(.L_x_55) ;  /* 0x0000000000101947 */ /* 0x000ff40003800000 */
[----:B------:R-:W-:-:S14]  /*26c0*/  DSETP.NEU.AND P1, PT, |R68|, +INF , PT ;  /* 0x7ff000004400742a */ /* 0x000fdc0003f2d200 */
[----:B------:R-:W-:Y:S01]  /*26d0*/  @!P1 IMAD.MOV.U32 R0, RZ, RZ, -0x100000 ;  /* 0xfff00000ff009424 */ /* 0x000fe200078e00ff */
[----:B------:R-:W-:-:S04]  /*26e0*/  @!P1 MOV R6, RZ ;  /* 0x000000ff00069202 */ /* 0x000fc80000000f00 */
[----:B------:R-:W-:-:S07]  /*26f0*/  @!P1 SEL R7, R0, 0x7ff00000, !P0 ;  /* 0x7ff0000000079807 */ /* 0x000fce0004000000 */
.L_x_55:
[----:B------:R-:W-:Y:S05]  /*2700*/  BSYNC.RECONVERGENT B0 ;  /* 0x0000000000007941 */ /* 0x000fea0003800200 */
.L_x_54:
[----:B------:R-:W-:Y:S01]  /*2710*/  FMUL R3, R16, R16 ;  /* 0x0000001010037220 */ /* 0x000fe20000400000 */
[----:B------:R-:W0:Y:S01]  /*2720*/  F2F.F32.F64 R7, R6 ;  /* 0x0000000600077310 */ /* 0x000e220000301000 */
[----:B------:R1:W-:Y:S01]  /*2730*/  STL [R1+0xc], R62 ;  /* 0x00000c3e01007387 */ /* 0x0003e20000100800 */
[----:B------:R-:W-:Y:S01]  /*2740*/  FSETP.NEU.AND P0, PT, R30, 1, PT ;  /* 0x3f8000001e00780b */ /* 0x000fe20003f0d000 */
[----:B------:R-:W-:Y:S01]  /*2750*/  FFMA R0, R62, R62, R3 ;  /* 0x0000003e3e007223 */ /* 0x000fe20000000003 */
[----:B------:R-:W-:Y:S01]  /*2760*/  IADD3 R61, P2, PT, R19, 0xc, RZ ;  /* 0x0000000c133d7810 */ /* 0x000fe20007f5e0ff */
[----:B------:R1:W-:Y:S01]  /*2770*/  STL.64 [R1+0x10], R16 ;  /* 0x0000101001007387 */ /* 0x0003e20000100a00 */
[----:B------:R-:W-:Y:S01]  /*2780*/  BSSY.RECONVERGENT B7, `(.L_x_56) ;  /* 0x000002a000077945 */ /* 0x000fe20003800200 */
[----:B------:R-:W-:Y:S01]  /*2790*/  FFMA R4, R17, R17, R0 ;  /* 0x0000001111047223 */ /* 0x000fe20000000000 */
[----:B------:R-:W-:Y:S01]  /*27a0*/  IMAD.MOV.U32 R0, RZ, RZ, 0x3f666666 ;  /* 0x3f666666ff007424 */ /* 0x000fe200078e00ff */
[----:B------:R-:W-:-:S03]  /*27b0*/  IADD3.X R60, PT, PT, RZ, R18, RZ, P2, !PT ;  /* 0x00000012ff3c7210 */ /* 0x000fc600017fe4ff */
[----:B------:R-:W-:Y:S01]  /*27c0*/  FSETP.GT.AND P1, PT, R4, RZ, PT ;  /* 0x000000ff0400720b */ /* 0x000fe20003f24000 */
[----:B0-----:R-:W-:-:S05]  /*27d0*/  FFMA R30, R7, R0, 0.10000000149011611938 ;  /* 0x3dcccccd071e7423 */ /* 0x001fca0000000000 */
[----:B------:R-:W-:-:S07]  /*27e0*/  FSEL R30, R30, 1, P0 ;  /* 0x3f8000001e1e7808 */ /* 0x000fce0000000000 */
[----:B-1----:R-:W-:Y:S05]  /*27f0*/  @!P1 BRA `(.L_x_57) ;  /* 0x0000000000889947 */ /* 0x002fea0003800000 */
[----:B------:R-:W-:Y:S01]  /*2800*/  VIADD R0, R4, 0xf3000000 ;  /* 0xf300000004007836 */ /* 0x000fe20000000000 */
[----:B------:R0:W1:Y:S01]  /*2810*/  MUFU.RSQ R5, R4 ;  /* 0x0000000400057308 */ /* 0x0000620000001400 */
[----:B------:R-:W-:Y:S03]  /*2820*/  BSSY.RECONVERGENT B6, `(.L_x_58) ;  /* 0x000000b000067945 */ /* 0x000fe60003800200 */
[----:B------:R-:W-:-:S13]  /*2830*/  ISETP.GT.U32.AND P0, PT, R0, 0x727fffff, PT ;  /* 0x727fffff0000780c */ /* 0x000fda0003f04070 */
[----:B01----:R-:W-:Y:S05]  /*2840*/  @!P0 BRA `(.L_x_59) ;  /* 0x0000000000108947 */ /* 0x003fea0003800000 */
[----:B------:R-:W-:Y:S02]  /*2850*/  MOV R20, 0x2880 ;  /* 0x0000288000147802 */ /* 0x000fe40000000f00 */
[----:B------:R-:W-:-:S07]  /*2860*/  MOV R21, 0x0 ;  /* 0x0000000000157802 */ /* 0x000fce0000000f00 */
[----:B------:R-:W-:Y:S05]  /*2870*/  CALL.REL.NOINC `($__internal_1_$__cuda_sm20_sqrt_rn_f32_slowpath) ;  /* 0x0000001000687944 */ /* 0x000fea0003c00000 */
[----:B------:R-:W-:Y:S05]  /*2880*/  BRA `(.L_x_60) ;  /* 0x0000000000107947 */ /* 0x000fea0003800000 */
.L_x_59:
[----:B------:R-:W-:Y:S01]  /*2890*/  FMUL.FTZ R3, R4, R5 ;  /* 0x0000000504037220 */ /* 0x000fe20000410000 */
[----:B------:R-:W-:-:S03]  /*28a0*/  FMUL.FTZ R0, R5, 0.5 ;  /* 0x3f00000005007820 */ /* 0x000fc60000410000 */
[----:B------:R-:W-:-:S04]  /*28b0*/  FFMA R4, -R3, R3, R4 ;  /* 0x0000000303047223 */ /* 0x000fc80000000104 */
[----:B------:R-:W-:-:S07]  /*28c0*/  FFMA R4, R4, R0, R3 ;  /* 0x0000000004047223 */ /* 0x000fce0000000003 */
.L_x_60:
[----:B------:R-:W-:Y:S05]  /*28d0*/  BSYNC.RECONVERGENT B6 ;  /* 0x0000000000067941 */ /* 0x000fea0003800200 */
.L_x_58:
[----:B------:R-:W-:Y:S01]  /*28e0*/  VIADD R0, R4, 0x1800000 ;  /* 0x0180000004007836 */ /* 0x000fe20000000000 */
[----:B------:R-:W-:Y:S04]  /*28f0*/  BSSY.RECONVERGENT B6, `(.L_x_61) ;  /* 0x000000d000067945 */ /* 0x000fe80003800200 */
[----:B------:R-:W-:-:S04]  /*2900*/  LOP3.LUT R0, R0, 0x7f800000, RZ, 0xc0, !PT ;  /* 0x7f80000000007812 */ /* 0x000fc800078ec0ff */
[----:B------:R-:W-:-:S13]  /*2910*/  ISETP.GT.U32.AND P0, PT, R0, 0x1ffffff, PT ;  /* 0x01ffffff0000780c */ /* 0x000fda0003f04070 */
[----:B------:R-:W-:Y:S05]  /*2920*/  @P0 BRA `(.L_x_62) ;  /* 0x0000000000140947 */ /* 0x000fea0003800000 */
[----:B------:R-:W-:Y:S01]  /*2930*/  HFMA2 R21, -RZ, RZ, 0, 0 ;  /* 0x00000000ff157431 */ /* 0x000fe200000001ff */
[----:B------:R-:W-:-:S07]  /*2940*/  MOV R20, 0x2960 ;  /* 0x0000296000147802 */ /* 0x000fce0000000f00 */
[----:B------:R-:W-:Y:S05]  /*2950*/  CALL.REL.NOINC `($__internal_0_$__cuda_sm20_rcp_rn_f32_slowpath) ;  /* 0x0000000c00587944 */ /* 0x000fea0003c00000 */
[----:B------:R-:W-:Y:S01]  /*2960*/  IMAD.MOV.U32 R3, RZ, RZ, R4 ;  /* 0x000000ffff037224 */ /* 0x000fe200078e0004 */
[----:B------:R-:W-:Y:S06]  /*2970*/  BRA `(.L_x_63) ;  /* 0x0000000000107947 */ /* 0x000fec0003800000 */
.L_x_62:
[----:B------:R-:W0:Y:S02]  /*2980*/  MUFU.RCP R3, R4 ;  /* 0x0000000400037308 */ /* 0x000e240000001000 */
[----:B0-----:R-:W-:-:S04]  /*2990*/  FFMA R0, R3, R4, -1 ;  /* 0xbf80000003007423 */ /* 0x001fc80000000004 */
[----:B------:R-:W-:-:S04]  /*29a0*/  FADD.FTZ R0, -R0, -RZ ;  /* 0x800000ff00007221 */ /* 0x000fc80000010100 */
[----:B------:R-:W-:-:S07]  /*29b0*/  FFMA R3, R3, R0, R3 ;  /* 0x0000000003037223 */ /* 0x000fce0000000003 */
.L_x_63:
[----:B------:R-:W-:Y:S05]  /*29c0*/  BSYNC.RECONVERGENT B6 ;  /* 0x0000000000067941 */ /* 0x000fea0003800200 */
.L_x_61:
[-C--:B------:R-:W-:Y:S01]  /*29d0*/  FMUL R16, R16, R3.reuse ;  /* 0x0000000310107220 */ /* 0x080fe20000400000 */
[-C--:B------:R-:W-:Y:S01]  /*29e0*/  FMUL R17, R17, R3.reuse ;  /* 0x0000000311117220 */ /* 0x080fe20000400000 */
[----:B------:R-:W-:-:S04]  /*29f0*/  FMUL R62, R62, R3 ;  /* 0x000000033e3e7220 */ /* 0x000fc80000400000 */
[----:B------:R0:W-:Y:S04]  /*2a00*/  STL.64 [R1+0x10], R16 ;  /* 0x0000101001007387 */ /* 0x0001e80000100a00 */
[----:B------:R0:W-:Y:S02]  /*2a10*/  STL [R1+0xc], R62 ;  /* 0x00000c3e01007387 */ /* 0x0001e40000100800 */
.L_x_57:
[----:B------:R-:W-:Y:S05]  /*2a20*/  BSYNC.RECONVERGENT B7 ;  /* 0x0000000000077941 */ /* 0x000fea0003800200 */
.L_x_56:
[----:B------:R-:W-:Y:S01]  /*2a30*/  FFMA R12, R38, 9.9999997473787516356e-05, R29 ;  /* 0x38d1b717260c7823 */ /* 0x000fe2000000001d */
[----:B------:R-:W-:Y:S01]  /*2a40*/  FFMA R13, R37, 9.9999997473787516356e-05, R28 ;  /* 0x38d1b717250d7823 */ /* 0x000fe2000000001c */
[----:B------:R-:W-:Y:S01]  /*2a50*/  FFMA R0, R36, 9.9999997473787516356e-05, R39 ;  /* 0x38d1b71724007823 */ /* 0x000fe20000000027 */
[----:B------:R-:W-:Y:S01]  /*2a60*/  IADD3 R27, PT, PT, R27, 0x1, RZ ;  /* 0x000000011b1b7810 */ /* 0x000fe20007ffe0ff */
[----:B------:R-:W-:Y:S01]  /*2a70*/  IMAD.MOV.U32 R6, RZ, RZ, R61 ;  /* 0x000000ffff067224 */ /* 0x000fe200078e003d */
[----:B------:R-:W-:Y:S01]  /*2a80*/  MOV R7, R60 ;  /* 0x0000003c00077202 */ /* 0x000fe20000000f00 */
[----:B------:R1:W-:Y:S01]  /*2a90*/  STL.64 [R1], R12 ;  /* 0x0000000c01007387 */ /* 0x0003e20000100a00 */
[----:B------:R-:W-:Y:S01]  /*2aa0*/  IMAD.MOV.U32 R4, RZ, RZ, R19 ;  /* 0x000000ffff047224 */ /* 0x000fe200078e0013 */
[----:B------:R-:W-:Y:S01]  /*2ab0*/  MOV R5, R18 ;  /* 0x0000001200057202 */ /* 0x000fe20000000f00 */
[----:B------:R-:W-:Y:S01]  /*2ac0*/  IMAD.MOV.U32 R8, RZ, RZ, R46 ;  /* 0x000000ffff087224 */ /* 0x000fe200078e002e */
[----:B------:R1:W-:Y:S01]  /*2ad0*/  STL [R1+0x8], R0 ;  /* 0x0000080001007387 */ /* 0x0003e20000100800 */
[----:B------:R-:W-:Y:S01]  /*2ae0*/  MOV R9, R47 ;  /* 0x0000002f00097202 */ /* 0x000fe20000000f00 */
[----:B------:R-:W-:Y:S01]  /*2af0*/  IMAD.MOV.U32 R11, RZ, RZ, R2 ;  /* 0x000000ffff0b7224 */ /* 0x000fe200078e0002 */
[----:B------:R-:W-:Y:S01]  /*2b00*/  MOV R10, R27 ;  /* 0x0000001b000a7202 */ /* 0x000fe20000000f00 */
[----:B------:R-:W-:Y:S01]  /*2b10*/  IMAD.MOV.U32 R21, RZ, RZ, 0x0 ;  /* 0x00000000ff157424 */ /* 0x000fe200078e00ff */
[----:B------:R-:W-:-:S07]  /*2b20*/  MOV R20, 0x2b40 ;  /* 0x00002b4000147802 */ /* 0x000fce0000000f00 */
[----:B01----:R-:W-:Y:S05]  /*2b30*/  CALL.REL.NOINC `($_Z10par_renderP6SphereP4Vec3IfEfffffi$_Z5traceRK4Vec3IfES2_P6SphereRKii) ;  /* 0xffffffd800d87944 */ /* 0x003fea0003c3ffff */
[----:B------:R-:W-:Y:S01]  /*2b40*/  FSETP.NEU.AND P0, PT, R31, RZ, PT ;  /* 0x000000ff1f00720b */ /* 0x000fe20003f0d000 */
[----:B------:R-:W-:Y:S01]  /*2b50*/  BSSY.RECONVERGENT B8, `(.L_x_64) ;  /* 0x0000064000087945 */ /* 0x000fe20003800200 */
[----:B------:R-:W-:Y:S01]  /*2b60*/  MOV R69, R4 ;  /* 0x0000000400457202 */ /* 0x000fe20000000f00 */
[----:B------:R-:W-:Y:S01]  /*2b70*/  IMAD.MOV.U32 R63, RZ, RZ, R5 ;  /* 0x000000ffff3f7224 */ /* 0x000fe200078e0005 */
[----:B------:R-:W-:Y:S02]  /*2b80*/  MOV R61, R6 ;  /* 0x00000006003d7202 */ /* 0x000fe40000000f00 */
[----:B------:R-:W-:Y:S01]  /*2b90*/  CS2R R4, SRZ ;  /* 0x0000000000047805 */ /* 0x000fe2000001ff00 */
[----:B------:R-:W-:-:S06]  /*2ba0*/  IMAD.MOV.U32 R6, RZ, RZ, RZ ;  /* 0x000000ffff067224 */ /* 0x000fcc00078e00ff */
[----:B------:R-:W-:Y:S05]  /*2bb0*/  @!P0 BRA `(.L_x_65) ;  /* 0x0000000400748947 */ /* 0x000fea0003800000 */
[----:B------:R-:W-:Y:S01]  /*2bc0*/  FMUL R0, R44, R37 ;  /* 0x000000252c007220 */ /* 0x000fe20000400000 */
[----:B------:R-:W-:Y:S01]  /*2bd0*/  HFMA2 R4, -RZ, RZ, 1.8310546875, -0.000730037689208984375 ;  /* 0x3f5391fbff047431 */ /* 0x000fe200000001ff */
[----:B------:R-:W-:Y:S01]  /*2be0*/  FSETP.GT.AND P1, PT, R52, RZ, PT ;  /* 0x000000ff3400720b */ /* 0x000fe20003f24000 */
[----:B------:R-:W-:Y:S01]  /*2bf0*/  BSSY.RECONVERGENT B6, `(.L_x_66) ;  /* 0x0000015000067945 */ /* 0x000fe20003800200 */
[----:B------:R-:W-:Y:S01]  /*2c00*/  FFMA R0, R53, R38, R0 ;  /* 0x0000002635007223 */ /* 0x000fe20000000000 */
[----:B------:R-:W-:-:S03]  /*2c10*/  MOV R60, 0x3f68ba2e ;  /* 0x3f68ba2e003c7802 */ /* 0x000fc60000000f00 */
[----:B------:R-:W-:Y:S01]  /*2c20*/  FFMA R7, R45, R36, R0 ;  /* 0x000000242d077223 */ /* 0x000fe20000000000 */
[----:B------:R-:W-:Y:S02]  /*2c30*/  FSEL R60, R60, 1.1000000238418579102, !P1 ;  /* 0x3f8ccccd3c3c7808 */ /* 0x000fe40004800000 */
[----:B------:R-:W-:Y:S01]  /*2c40*/  FSEL R4, R4, 1.2100000381469726562, !P1 ;  /* 0x3f9ae14804047808 */ /* 0x000fe20004800000 */
[C---:B------:R-:W-:Y:S02]  /*2c50*/  FFMA R3, -R7.reuse, R7, 1 ;  /* 0x3f80000007037423 */ /* 0x040fe40000000107 */
[----:B------:R-:W-:Y:S02]  /*2c60*/  FMUL R16, R7, -R60 ;  /* 0x8000003c07107220 */ /* 0x000fe40000400000 */
[----:B------:R-:W-:-:S04]  /*2c70*/  FFMA R4, -R4, R3, 1 ;  /* 0x3f80000004047423 */ /* 0x000fc80000000103 */
[----:B------:R-:W-:Y:S01]  /*2c80*/  VIADD R0, R4, 0xf3000000 ;  /* 0xf300000004007836 */ /* 0x000fe20000000000 */
[----:B------:R0:W1:Y:S04]  /*2c90*/  MUFU.RSQ R5, R4 ;  /* 0x0000000400057308 */ /* 0x0000680000001400 */
[----:B------:R-:W-:-:S13]  /*2ca0*/  ISETP.GT.U32.AND P0, PT, R0, 0x727fffff, PT ;  /* 0x727fffff0000780c */ /* 0x000fda0003f04070 */
[----:B01----:R-:W-:Y:S05]  /*2cb0*/  @!P0 BRA `(.L_x_67) ;  /* 0x0000000000108947 */ /* 0x003fea0003800000 */
[----:B------:R-:W-:Y:S01]  /*2cc0*/  MOV R20, 0x2cf0 ;  /* 0x00002cf000147802 */ /* 0x000fe20000000f00 */
[----:B------:R-:W-:-:S07]  /*2cd0*/  IMAD.MOV.U32 R21, RZ, RZ, 0x0 ;  /* 0x00000000ff157424 */ /* 0x000fce00078e00ff */
[----:B------:R-:W-:Y:S05]  /*2ce0*/  CALL.REL.NOINC `($__internal_1_$__cuda_sm20_sqrt_rn_f32_slowpath) ;  /* 0x0000000c004c7944 */ /* 0x000fea0003c00000 */
[----:B------:R-:W-:Y:S05]  /*2cf0*/  BRA `(.L_x_68) ;  /* 0x0000000000107947 */ /* 0x000fea0003800000 */
.L_x_67:
[----:B------:R-:W-:Y:S01]  /*2d00*/  FMUL.FTZ R3, R4, R5 ;  /* 0x0000000504037220 */ /* 0x000fe20000410000 */
[----:B------:R-:W-:-:S03]  /*2d10*/  FMUL.FTZ R0, R5, 0.5 ;  /* 0x3f00000005007820 */ /* 0x000fc60000410000 */
[----:B------:R-:W-:-:S04]  /*2d20*/  FFMA R4, -R3, R3, R4 ;  /* 0x0000000303047223 */ /* 0x000fc80000000104 */
[----:B------:R-:W-:-:S07]  /*2d30*/  FFMA R4, R4, R0, R3 ;  /* 0x0000000004047223 */ /* 0x000fce0000000003 */
.L_x_68:
[----:B------:R-:W-:Y:S05]  /*2d40*/  BSYNC.RECONVERGENT B6 ;  /* 0x0000000000067941 */ /* 0x000fea0003800200 */
.L_x_66:
[----:B------:R-:W-:Y:S01]  /*2d50*/  FADD R3, R16, -R4 ;  /* 0x8000000410037221 */ /* 0x000fe20000000000 */
[----:B------:R-:W-:Y:S03]  /*2d60*/  BSSY.RECONVERGENT B7, `(.L_x_69) ;  /* 0x0000032000077945 */ /* 0x000fe60003800200 */
[-C--:B------:R-:W-:Y:S01]  /*2d70*/  FMUL R5, R37, R3.reuse ;  /* 0x0000000325057220 */ /* 0x080fe20000400000 */
[-C--:B------:R-:W-:Y:S01]  /*2d80*/  FMUL R52, R38, R3.reuse ;  /* 0x0000000326347220 */ /* 0x080fe20000400000 */
[----:B------:R-:W-:Y:S02]  /*2d90*/  FMUL R0, R36, R3 ;  /* 0x0000000324007220 */ /* 0x000fe40000400000 */
[-C--:B------:R-:W-:Y:S01]  /*2da0*/  FFMA R16, R44, R60.reuse, R5 ;  /* 0x0000003c2c107223 */ /* 0x080fe20000000005 */
[-C--:B------:R-:W-:Y:S01]  /*2db0*/  FFMA R52, R53, R60.reuse, R52 ;  /* 0x0000003c35347223 */ /* 0x080fe20000000034 */
[----:B------:R-:W-:Y:S01]  /*2dc0*/  FFMA R17, R45, R60, R0 ;  /* 0x0000003c2d117223 */ /* 0x000fe20000000000 */
[----:B------:R-:W-:Y:S01]  /*2dd0*/  IADD3 R45, P1, PT, R19, 0x24, RZ ;  /* 0x00000024132d7810 */ /* 0x000fe20007f3e0ff */
[----:B------:R-:W-:-:S02]  /*2de0*/  FMUL R3, R16, R16 ;  /* 0x0000001010037220 */ /* 0x000fc40000400000 */
[----:B------:R0:W-:Y:S01]  /*2df0*/  STL [R1+0x24], R52 ;  /* 0x0000243401007387 */ /* 0x0001e20000100800 */
[----:B------:R-:W-:Y:S01]  /*2e00*/  IADD3.X R44, PT, PT, RZ, R18, RZ, P1, !PT ;  /* 0x00000012ff2c7210 */ /* 0x000fe20000ffe4ff */
[----:B------:R-:W-:Y:S02]  /*2e10*/  FFMA R0, R52, R52, R3 ;  /* 0x0000003434007223 */ /* 0x000fe40000000003 */
[----:B------:R0:W-:Y:S02]  /*2e20*/  STL.64 [R1+0x28], R16 ;  /* 0x0000281001007387 */ /* 0x0001e40000100a00 */
[----:B------:R-:W-:-:S05]  /*2e30*/  FFMA R4, R17, R17, R0 ;  /* 0x0000001111047223 */ /* 0x000fca0000000000 */
[----:B------:R-:W-:-:S13]  /*2e40*/  FSETP.GT.AND P0, PT, R4, RZ, PT ;  /* 0x000000ff0400720b */ /* 0x000fda0003f04000 */
[----:B0-----:R-:W-:Y:S05]  /*2e50*/  @!P0 BRA `(.L_x_70) ;  /* 0x0000000000888947 */ /* 0x001fea0003800000 */
[----:B------:R-:W-:Y:S01]  /*2e60*/  VIADD R0, R4, 0xf3000000 ;  /* 0xf300000004007836 */ /* 0x000fe20000000000 */
[----:B------:R0:W1:Y:S01]  /*2e70*/  MUFU.RSQ R5, R4 ;  /* 0x0000000400057308 */ /* 0x0000620000001400 */
[----:B------:R-:W-:Y:S03]  /*2e80*/  BSSY.RECONVERGENT B6, `(.L_x_71) ;  /* 0x000000b000067945 */ /* 0x000fe60003800200 */
[----:B------:R-:W-:-:S13]  /*2e90*/  ISETP.GT.U32.AND P0, PT, R0, 0x727fffff, PT ;  /* 0x727fffff0000780c */ /* 0x000fda0003f04070 */
[----:B01----:R-:W-:Y:S05]  /*2ea0*/  @!P0 BRA `(.L_x_72) ;  /* 0x0000000000108947 */ /* 0x003fea0003800000 */
[----:B------:R-:W-:Y:S01]  /*2eb0*/  HFMA2 R21, -RZ, RZ, 0, 0 ;  /* 0x00000000ff157431 */ /* 0x000fe200000001ff */
[----:B------:R-:W-:-:S07]  /*2ec0*/  MOV R20, 0x2ee0 ;  /* 0x00002ee000147802 */ /* 0x000fce0000000f00 */
[----:B------:R-:W-:Y:S05]  /*2ed0*/  CALL.REL.NOINC `($__internal_1_$__cuda_sm20_sqrt_rn_f32_slowpath) ;  /* 0x0000000800d07944 */ /* 0x000fea0003c00000 */
[----:B------:R-:W-:Y:S05]  /*2ee0*/  BRA `(.L_x_73) ;  /* 0x0000000000107947 */ /* 0x000fea0003800000 */
.L_x_72:
[----:B------:R-:W-:Y:S01]  /*2ef0*/  FMUL.FTZ R3, R4, R5 ;  /* 0x0000000504037220 */ /* 0x000fe20000410000 */
[----:B------:R-:W-:-:S03]  /*2f00*/  FMUL.FTZ R0, R5, 0.5 ;  /* 0x3f00000005007820 */ /* 0x000fc60000410000 */
[----:B------:R-:W-:-:S04]  /*2f10*/  FFMA R4, -R3, R3, R4 ;  /* 0x0000000303047223 */ /* 0x000fc80000000104 */
[----:B------:R-:W-:-:S07]  /*2f20*/  FFMA R4, R4, R0, R3 ;  /* 0x0000000004047223 */ /* 0x000fce0000000003 */
.L_x_73:
[----:B------:R-:W-:Y:S05]  /*2f30*/  BSYNC.RECONVERGENT B6 ;  /* 0x0000000000067941 */ /* 0x000fea0003800200 */
.L_x_71:
        /* <DEDUP_REMOVED lines=8> */
[----:B------:R-:W-:Y:S01]  /*2fc0*/  IMAD.MOV.U32 R3, RZ, RZ, R4 ;  /* 0x000000ffff037224 */ /* 0x000fe200078e0004 */
[----:B------:R-:W-:Y:S06]  /*2fd0*/  BRA `(.L_x_76) ;  /* 0x0000000000107947 */ /* 0x000fec0003800000 */
.L_x_75:
[----:B------:R-:W0:Y:S02]  /*2fe0*/  MUFU.RCP R3, R4 ;  /* 0x0000000400037308 */ /* 0x000e240000001000 */
[----:B0-----:R-:W-:-:S04]  /*2ff0*/  FFMA R0, R3, R4, -1 ;  /* 0xbf80000003007423 */ /* 0x001fc80000000004 */
[----:B------:R-:W-:-:S04]  /*3000*/  FADD.FTZ R0, -R0, -RZ ;  /* 0x800000ff00007221 */ /* 0x000fc80000010100 */
[----:B------:R-:W-:-:S07]  /*3010*/  FFMA R3, R3, R0, R3 ;  /* 0x0000000003037223 */ /* 0x000fce0000000003 */
.L_x_76:
[----:B------:R-:W-:Y:S05]  /*3020*/  BSYNC.RECONVERGENT B6 ;  /* 0x0000000000067941 */ /* 0x000fea0003800200 */
.L_x_74:
[-C--:B------:R-:W-:Y:S01]  /*3030*/  FMUL R16, R16, R3.reuse ;  /* 0x0000000310107220 */ /* 0x080fe20000400000 */
[-C--:B------:R-:W-:Y:S01]  /*3040*/  FMUL R17, R17, R3.reuse ;  /* 0x0000000311117220 */ /* 0x080fe20000400000 */
[----:B------:R-:W-:-:S04]  /*3050*/  FMUL R52, R52, R3 ;  /* 0x0000000334347220 */ /* 0x000fc80000400000 */
[----:B------:R0:W-:Y:S04]  /*3060*/  STL.64 [R1+0x28], R16 ;  /* 0x0000281001007387 */ /* 0x0001e80000100a00 */
[----:B------:R0:W-:Y:S02]  /*3070*/  STL [R1+0x24], R52 ;  /* 0x0000243401007387 */ /* 0x0001e40000100800 */
.L_x_70:
[----:B------:R-:W-:Y:S05]  /*3080*/  BSYNC.RECONVERGENT B7 ;  /* 0x0000000000077941 */ /* 0x000fea0003800200 */
.L_x_69:
[----:B------:R-:W-:Y:S01]  /*3090*/  FFMA R12, R38, -9.9999997473787516356e-05, R29 ;  /* 0xb8d1b717260c7823 */ /* 0x000fe2000000001d */
[----:B------:R-:W-:Y:S01]  /*30a0*/  FFMA R13, R37, -9.9999997473787516356e-05, R28 ;  /* 0xb8d1b717250d7823 */ /* 0x000fe2000000001c */
[----:B------:R-:W-:Y:S01]  /*30b0*/  FFMA R36, R36, -9.9999997473787516356e-05, R39 ;  /* 0xb8d1b71724247823 */ /* 0x000fe20000000027 */
[----:B------:R-:W-:Y:S01]  /*30c0*/  IADD3 R4, P0, PT, R19, 0x18, RZ ;  /* 0x0000001813047810 */ /* 0x000fe20007f1e0ff */
[----:B------:R-:W-:Y:S01]  /*30d0*/  IMAD.MOV.U32 R7, RZ, RZ, R44 ;  /* 0x000000ffff077224 */ /* 0x000fe200078e002c */
[----:B------:R-:W-:Y:S01]  /*30e0*/  MOV R6, R45 ;  /* 0x0000002d00067202 */ /* 0x000fe20000000f00 */
[----:B------:R1:W-:Y:S01]  /*30f0*/  STL.64 [R1+0x18], R12 ;  /* 0x0000180c01007387 */ /* 0x0003e20000100a00 */
[----:B------:R-:W-:Y:S01]  /*3100*/  MOV R8, R46 ;  /* 0x0000002e00087202 */ /* 0x000fe20000000f00 */
[----:B------:R-:W-:Y:S01]  /*3110*/  IMAD.MOV.U32 R9, RZ, RZ, R47 ;  /* 0x000000ffff097224 */ /* 0x000fe200078e002f */
[----:B------:R-:W-:Y:S01]  /*3120*/  MOV R10, R27 ;  /* 0x0000001b000a7202 */ /* 0x000fe20000000f00 */
[----:B------:R1:W-:Y:S01]  /*3130*/  STL [R1+0x20], R36 ;  /* 0x0000202401007387 */ /* 0x0003e20000100800 */
[----:B------:R-:W-:Y:S01]  /*3140*/  IMAD.MOV.U32 R11, RZ, RZ, R2 ;  /* 0x000000ffff0b7224 */ /* 0x000fe200078e0002 */
[----:B------:R-:W-:Y:S01]  /*3150*/  IADD3.X R5, PT, PT, RZ, R18, RZ, P0, !PT ;  /* 0x00000012ff057210 */ /* 0x000fe200007fe4ff */
[----:B------:R-:W-:Y:S01]  /*3160*/  IMAD.MOV.U32 R21, RZ, RZ, 0x0 ;  /* 0x00000000ff157424 */ /* 0x000fe200078e00ff */
[----:B------:R-:W-:-:S07]  /*3170*/  MOV R20, 0x3190 ;  /* 0x0000319000147802 */ /* 0x000fce0000000f00 */
[----:B01----:R-:W-:Y:S05]  /*3180*/  CALL.REL.NOINC `($_Z10par_renderP6SphereP4Vec3IfEfffffi$_Z5traceRK4Vec3IfES2_P6SphereRKii) ;  /* 0xffffffd400447944 */ /* 0x003fea0003c3ffff */
.L_x_65:
[----:B------:R-:W-:Y:S05]  /*3190*/  BSYNC.RECONVERGENT B8 ;  /* 0x0000000000087941 */ /* 0x000fea0003800200 */
.L_x_64:
        /* <DEDUP_REMOVED lines=9> */
[----:B------:R-:W-:-:S04]  /*3230*/  FADD R3, -R30, 1 ;  /* 0x3f8000001e037421 */ /* 0x000fc80000000100 */
[C---:B------:R-:W-:Y:S01]  /*3240*/  FMUL R4, R3.reuse, R4 ;  /* 0x0000000403047220 */ /* 0x040fe20000400000 */
[C---:B------:R-:W-:Y:S01]  /*3250*/  FMUL R0, R3.reuse, R5 ;  /* 0x0000000503007220 */ /* 0x040fe20000400000 */
[----:B------:R-:W-:Y:S02]  /*3260*/  FMUL R6, R3, R6 ;  /* 0x0000000603067220 */ /* 0x000fe40000400000 */
[C---:B------:R-:W-:Y:S01]  /*3270*/  FMUL R3, R31.reuse, R4 ;  /* 0x000000041f037220 */ /* 0x040fe20000400000 */
[C---:B------:R-:W-:Y:S01]  /*3280*/  FMUL R0, R31.reuse, R0 ;  /* 0x000000001f007220 */ /* 0x040fe20000400000 */
[----:B------:R-:W-:Y:S02]  /*3290*/  FMUL R6, R31, R6 ;  /* 0x000000061f067220 */ /* 0x000fe40000400000 */
[C---:B------:R-:W-:Y:S01]  /*32a0*/  FFMA R3, R30.reuse, R69, R3 ;  /* 0x000000451e037223 */ /* 0x040fe20000000003 */
[C---:B------:R-:W-:Y:S01]  /*32b0*/  FFMA R0, R30.reuse, R63, R0 ;  /* 0x0000003f1e007223 */ /* 0x040fe20000000000 */
[----:B------:R-:W-:-:S02]  /*32c0*/  FFMA R6, R30, R61, R6 ;  /* 0x0000003d1e067223 */ /* 0x000fc40000000006 */
[----:B--2---:R-:W-:Y:S01]  /*32d0*/  FMUL R4, R3, R2 ;  /* 0x0000000203047220 */ /* 0x004fe20000400000 */
[----:B---3--:R-:W-:Y:S01]  /*32e0*/  FMUL R5, R0, R7 ;  /* 0x0000000700057220 */ /* 0x008fe20000400000 */
[----:B----4-:R-:W-:-:S07]  /*32f0*/  FMUL R6, R6, R9 ;  /* 0x0000000906067220 */ /* 0x010fce0000400000 */
.L_x_53:
[----:B------:R-:W-:Y:S05]  /*3300*/  BSYNC.RECONVERGENT B9 ;  /* 0x0000000000097941 */ /* 0x000fea0003800200 */
.L_x_49:
        /* <DEDUP_REMOVED lines=9> */
[----:B--2---:R-:W-:Y:S01]  /*33a0*/  FADD R4, R3, R4 ;  /* 0x0000000403047221 */ /* 0x004fe20000000000 */
[----:B---3--:R-:W-:Y:S01]  /*33b0*/  FADD R5, R0, R5 ;  /* 0x0000000500057221 */ /* 0x008fe20000000000 */
[----:B----4-:R-:W-:-:S07]  /*33c0*/  FADD R6, R7, R6 ;  /* 0x0000000607067221 */ /* 0x010fce0000000000 */
.L_x_40:
[----:B------:R-:W-:Y:S05]  /*33d0*/  BSYNC.RECONVERGENT B10 ;  /* 0x00000000000a7941 */ /* 0x000fea0003800200 */
.L_x_39:
[----:B------:R-:W3:Y:S01]  /*33e0*/  LDL R20, [R1+0x44] ;  /* 0x0000440001147983 */ /* 0x000ee20000100800 */
[----:B------:R0:W-:Y:S05]  /*33f0*/  BMOV.32 B6, R22 ;  /* 0x0000001606007356 */ /* 0x0001ea0000000000 */
[----:B------:R-:W3:Y:S01]  /*3400*/  LDL R21, [R1+0x48] ;  /* 0x0000480001157983 */ /* 0x000ee20000100800 */
[----:B------:R1:W-:Y:S05]  /*3410*/  BMOV.32 B7, R23 ;  /* 0x0000001707007356 */ /* 0x0003ea0000000000 */
[----:B--2---:R2:W-:Y:S05]  /*3420*/  BMOV.32 B8, R24 ;  /* 0x0000001808007356 */ /* 0x0045ea0000000000 */
[----:B------:R4:W-:Y:S05]  /*3430*/  BMOV.32 B9, R25 ;  /* 0x0000001909007356 */ /* 0x0009ea0000000000 */
[----:B------:R4:W-:Y:S05]  /*3440*/  BMOV.32 B10, R26 ;  /* 0x0000001a0a007356 */ /* 0x0009ea0000000000 */
[----:B------:R-:W3:Y:S04]  /*3450*/  LDL R2, [R1+0x30] ;  /* 0x0000300001027983 */ /* 0x000ee80000100800 */
[----:B------:R-:W3:Y:S04]  /*3460*/  LDL R16, [R1+0x34] ;  /* 0x0000340001107983 */ /* 0x000ee80000100800 */
[----:B------:R-:W3:Y:S04]  /*3470*/  LDL R17, [R1+0x38] ;  /* 0x0000380001117983 */ /* 0x000ee80000100800 */
[----:B------:R-:W3:Y:S04]  /*3480*/  LDL R18, [R1+0x3c] ;  /* 0x00003c0001127983 */ /* 0x000ee80000100800 */
[----:B------:R-:W3:Y:S04]  /*3490*/  LDL R19, [R1+0x40] ;  /* 0x0000400001137983 */ /* 0x000ee80000100800 */
[----:B0-----:R-:W3:Y:S04]  /*34a0*/  LDL R22, [R1+0x4c] ;  /* 0x00004c0001167983 */ /* 0x001ee80000100800 */
[----:B-1----:R-:W3:Y:S04]  /*34b0*/  LDL R23, [R1+0x50] ;  /* 0x0000500001177983 */ /* 0x002ee80000100800 */
[----:B--2---:R-:W3:Y:S04]  /*34c0*/  LDL R24, [R1+0x54] ;  /* 0x0000540001187983 */ /* 0x004ee80000100800 */
[----:B----4-:R-:W3:Y:S04]  /*34d0*/  LDL R25, [R1+0x58] ;  /* 0x0000580001197983 */ /* 0x010ee80000100800 */
[----:B------:R-:W3:Y:S04]  /*34e0*/  LDL R26, [R1+0x5c] ;  /* 0x00005c00011a7983 */ /* 0x000ee80000100800 */
[----:B------:R-:W3:Y:S04]  /*34f0*/  LDL R27, [R1+0x60] ;  /* 0x00006000011b7983 */ /* 0x000ee80000100800 */
[----:B------:R-:W3:Y:S04]  /*3500*/  LDL R28, [R1+0x64] ;  /* 0x00006400011c7983 */ /* 0x000ee80000100800 */
[----:B-----5:R-:W3:Y:S04]  /*3510*/  LDL R29, [R1+0x68] ;  /* 0x00006800011d7983 */ /* 0x020ee80000100800 */
[----:B------:R-:W3:Y:S04]  /*3520*/  LDL R30, [R1+0x6c] ;  /* 0x00006c00011e7983 */ /* 0x000ee80000100800 */
        /* <DEDUP_REMOVED lines=22> */
[----:B------:R0:W3:Y:S02]  /*3690*/  LDL R77, [R1+0xc8] ;  /* 0x0000c800014d7983 */ /* 0x0000e40000100800 */
[----:B0-----:R-:W-:Y:S01]  /*36a0*/  IADD3 R1, PT, PT, R1, 0xd0, RZ ;  /* 0x000000d001017810 */ /* 0x001fe20007ffe0ff */
[----:B---3--:R-:W-:Y:S06]  /*36b0*/  RET.REL.NODEC R20 `(_Z10par_renderP6SphereP4Vec3IfEfffffi) ;  /* 0xffffffc814507950 */ /* 0x008fec0003c3ffff */
        .weak           $__internal_0_$__cuda_sm20_rcp_rn_f32_slowpath
        .type           $__internal_0_$__cuda_sm20_rcp_rn_f32_slowpath,@function
        .size           $__internal_0_$__cuda_sm20_rcp_rn_f32_slowpath,($__internal_1_$__cuda_sm20_sqrt_rn_f32_slowpath - $__internal_0_$__cuda_sm20_rcp_rn_f32_slowpath)
$__internal_0_$__cuda_sm20_rcp_rn_f32_slowpath:
[----:B------:R-:W-:-:S05]  /*36c0*/  VIADD R1, R1, 0xfffffff8 ;  /* 0xfffffff801017836 */ /* 0x000fca0000000000 */
[----:B------:R0:W-:Y:S01]  /*36d0*/  STL [R1], R2 ;  /* 0x0000000201007387 */ /* 0x0001e20000100800 */
[----:B------:R-:W-:Y:S01]  /*36e0*/  SHF.L.U32 R0, R4, 0x1, RZ ;  /* 0x0000000104007819 */ /* 0x000fe200000006ff */
[----:B------:R-:W-:Y:S03]  /*36f0*/  BSSY.RECONVERGENT B0, `(.L_x_77) ;  /* 0x000002f000007945 */ /* 0x000fe60003800200 */
[----:B------:R-:W-:-:S04]  /*3700*/  SHF.R.U32.HI R8, RZ, 0x18, R0 ;  /* 0x00000018ff087819 */ /* 0x000fc80000011600 */
[----:B------:R-:W-:-:S13]  /*3710*/  ISETP.NE.U32.AND P0, PT, R8, RZ, PT ;  /* 0x000000ff0800720c */ /* 0x000fda0003f05070 */
[----:B0-----:R-:W-:Y:S05]  /*3720*/  @P0 BRA `(.L_x_78) ;  /* 0x0000000000240947 */ /* 0x001fea0003800000 */
[----:B------:R-:W-:-:S13]  /*3730*/  ISETP.NE.AND P0, PT, R0, RZ, PT ;  /* 0x000000ff0000720c */ /* 0x000fda0003f05270 */
[----:B------:R-:W-:Y:S02]  /*3740*/  @P0 FFMA R2, R4, 1.84467440737095516160e+19, RZ ;  /* 0x5f80000004020823 */ /* 0x000fe400000000ff */
[----:B------:R-:W-:Y:S08]  /*3750*/  @!P0 MUFU.RCP R4, R4 ;  /* 0x0000000400048308 */ /* 0x000ff00000001000 */
[----:B------:R-:W0:Y:S02]  /*3760*/  @P0 MUFU.RCP R3, R2 ;  /* 0x0000000200030308 */ /* 0x000e240000001000 */
[----:B0-----:R-:W-:-:S04]  /*3770*/  @P0 FFMA R0, R2, R3, -1 ;  /* 0xbf80000002000423 */ /* 0x001fc80000000003 */
[----:B------:R-:W-:-:S04]  /*3780*/  @P0 FADD.FTZ R0, -R0, -RZ ;  /* 0x800000ff00000221 */ /* 0x000fc80000010100 */
[----:B------:R-:W-:-:S04]  /*3790*/  @P0 FFMA R0, R3, R0, R3 ;  /* 0x0000000003000223 */ /* 0x000fc80000000003 */
[----:B------:R-:W-:Y:S01]  /*37a0*/  @P0 FFMA R4, R0, 1.84467440737095516160e+19, RZ ;  /* 0x5f80000000040823 */ /* 0x000fe200000000ff */
[----:B------:R-:W-:Y:S06]  /*37b0*/  BRA `(.L_x_79) ;  /* 0x0000000000887947 */ /* 0x000fec0003800000 */
.L_x_78:
[----:B------:R-:W-:-:S05]  /*37c0*/  VIADD R10, R8, 0xffffff03 ;  /* 0xffffff03080a7836 */ /* 0x000fca0000000000 */
[----:B------:R-:W-:-:S13]  /*37d0*/  ISETP.GT.U32.AND P0, PT, R10, 0x1, PT ;  /* 0x000000010a00780c */ /* 0x000fda0003f04070 */
[----:B------:R-:W-:Y:S05]  /*37e0*/  @P0 BRA `(.L_x_80) ;  /* 0x0000000000780947 */ /* 0x000fea0003800000 */
[----:B------:R-:W-:Y:S01]  /*37f0*/  LOP3.LUT R0, R4, 0x7fffff, RZ, 0xc0, !PT ;  /* 0x007fffff04007812 */ /* 0x000fe200078ec0ff */
[----:B------:R-:W-:-:S03]  /*3800*/  HFMA2 R7, -RZ, RZ, 0, 1.78813934326171875e-07 ;  /* 0x00000003ff077431 */ /* 0x000fc600000001ff */
[----:B------:R-:W-:-:S04]  /*3810*/  LOP3.LUT R0, R0, 0x3f800000, RZ, 0xfc, !PT ;  /* 0x3f80000000007812 */ /* 0x000fc800078efcff */
[----:B------:R-:W0:Y:S01]  /*3820*/  MUFU.RCP R3, R0 ;  /* 0x0000000000037308 */ /* 0x000e220000001000 */
[----:B------:R-:W-:Y:S01]  /*3830*/  SHF.L.U32 R7, R7, R10, RZ ;  /* 0x0000000a07077219 */ /* 0x000fe200000006ff */
[----:B0-----:R-:W-:-:S04]  /*3840*/  FFMA R2, R0, R3, -1 ;  /* 0xbf80000000027423 */ /* 0x001fc80000000003 */
[----:B------:R-:W-:-:S04]  /*3850*/  FADD.FTZ R2, -R2, -RZ ;  /* 0x800000ff02027221 */ /* 0x000fc80000010100 */
[CCC-:B------:R-:W-:Y:S01]  /*3860*/  FFMA.RM R5, R3.reuse, R2.reuse, R3.reuse ;  /* 0x0000000203057223 */ /* 0x1c0fe20000004003 */
[----:B------:R-:W-:-:S04]  /*3870*/  FFMA.RP R6, R3, R2, R3 ;  /* 0x0000000203067223 */ /* 0x000fc80000008003 */
[C---:B------:R-:W-:Y:S02]  /*3880*/  LOP3.LUT R2, R5.reuse, 0x7fffff, RZ, 0xc0, !PT ;  /* 0x007fffff05027812 */ /* 0x040fe400078ec0ff */
[----:B------:R-:W-:Y:S02]  /*3890*/  FSETP.NEU.FTZ.AND P0, PT, R5, R6, PT ;  /* 0x000000060500720b */ /* 0x000fe40003f1d000 */
[----:B------:R-:W-:Y:S02]  /*38a0*/  LOP3.LUT R2, R2, 0x800000, RZ, 0xfc, !PT ;  /* 0x0080000002027812 */ /* 0x000fe400078efcff */
[----:B------:R-:W-:Y:S02]  /*38b0*/  SEL R3, RZ, 0xffffffff, !P0 ;  /* 0xffffffffff037807 */ /* 0x000fe40004000000 */
[----:B------:R-:W-:-:S03]  /*38c0*/  LOP3.LUT R7, R7, R2, RZ, 0xc0, !PT ;  /* 0x0000000207077212 */ /* 0x000fc600078ec0ff */
[----:B------:R-:W-:Y:S01]  /*38d0*/  IMAD.MOV R3, RZ, RZ, -R3 ;  /* 0x000000ffff037224 */ /* 0x000fe200078e0a03 */
[----:B------:R-:W-:-:S04]  /*38e0*/  SHF.R.U32.HI R7, RZ, R10, R7 ;  /* 0x0000000aff077219 */ /* 0x000fc80000011607 */
[--C-:B------:R-:W-:Y:S01]  /*38f0*/  LOP3.LUT P1, RZ, R3, R10, R2.reuse, 0xf8, !PT ;  /* 0x0000000a03ff7212 */ /* 0x100fe2000782f802 */
[----:B------:R-:W-:Y:S01]  /*3900*/  VIADD R3, R8, 0xffffff04 ;  /* 0xffffff0408037836 */ /* 0x000fe20000000000 */
[C---:B------:R-:W-:Y:S02]  /*3910*/  LOP3.LUT P0, RZ, R7.reuse, 0x1, RZ, 0xc0, !PT ;  /* 0x0000000107ff7812 */ /* 0x040fe4000780c0ff */
[----:B------:R-:W-:Y:S02]  /*3920*/  LOP3.LUT P2, RZ, R7, 0x2, RZ, 0xc0, !PT ;  /* 0x0000000207ff7812 */ /* 0x000fe4000784c0ff */
[----:B------:R-:W-:Y:S02]  /*3930*/  SHF.R.U32.HI R3, RZ, R3, R2 ;  /* 0x00000003ff037219 */ /* 0x000fe40000011602 */
[----:B------:R-:W-:Y:S02]  /*3940*/  PLOP3.LUT P0, PT, P0, P1, P2, 0xe0, 0x0 ;  /* 0x000000000000781c */ /* 0x000fe40000703c20 */
[----:B------:R-:W-:-:S02]  /*3950*/  LOP3.LUT P1, RZ, R4, 0x7fffff, RZ, 0xc0, !PT ;  /* 0x007fffff04ff7812 */ /* 0x000fc4000782c0ff */
[----:B------:R-:W-:-:S04]  /*3960*/  SEL R0, RZ, 0x1, !P0 ;  /* 0x00000001ff007807 */ /* 0x000fc80004000000 */
[----:B------:R-:W-:-:S04]  /*3970*/  IADD3 R0, PT, PT, -R0, RZ, RZ ;  /* 0x000000ff00007210 */ /* 0x000fc80007ffe1ff */
[----:B------:R-:W-:-:S13]  /*3980*/  ISETP.GE.AND P0, PT, R0, RZ, PT ;  /* 0x000000ff0000720c */ /* 0x000fda0003f06270 */
[----:B------:R-:W-:-:S05]  /*3990*/  @!P0 IADD3 R3, PT, PT, R3, 0x1, RZ ;  /* 0x0000000103038810 */ /* 0x000fca0007ffe0ff */
[----:B------:R-:W-:-:S05]  /*39a0*/  @!P1 IMAD.SHL.U32 R3, R3, 0x2, RZ ;  /* 0x0000000203039824 */ /* 0x000fca00078e00ff */
[----:B------:R-:W-:Y:S01]  /*39b0*/  LOP3.LUT R4, R3, 0x80000000, R4, 0xf8, !PT ;  /* 0x8000000003047812 */ /* 0x000fe200078ef804 */
[----:B------:R-:W-:Y:S06]  /*39c0*/  BRA `(.L_x_79) ;  /* 0x0000000000047947 */ /* 0x000fec0003800000 */
.L_x_80:
[----:B------:R-:W0:Y:S02]  /*39d0*/  MUFU.RCP R4, R4 ;  /* 0x0000000400047308 */ /* 0x000e240000001000 */
.L_x_79:
[----:B------:R-:W-:Y:S05]  /*39e0*/  BSYNC.RECONVERGENT B0 ;  /* 0x0000000000007941 */ /* 0x000fea0003800200 */
.L_x_77:
[----:B------:R1:W0:Y:S02]  /*39f0*/  LDL R2, [R1] ;  /* 0x0000000001027983 */ /* 0x0002240000100800 */
[----:B-1----:R-:W-:Y:S01]  /*3a00*/  IADD3 R1, PT, PT, R1, 0x8, RZ ;  /* 0x0000000801017810 */ /* 0x002fe20007ffe0ff */
[----:B0-----:R-:W-:Y:S06]  /*3a10*/  RET.REL.NODEC R20 `(_Z10par_renderP6SphereP4Vec3IfEfffffi) ;  /* 0xffffffc414787950 */ /* 0x001fec0003c3ffff */
        .weak           $__internal_1_$__cuda_sm20_sqrt_rn_f32_slowpath
        .type           $__internal_1_$__cuda_sm20_sqrt_rn_f32_slowpath,@function
        .size           $__internal_1_$__cuda_sm20_sqrt_rn_f32_slowpath,($_Z10par_renderP6SphereP4Vec3IfEfffffi$__internal_accurate_pow - $__internal_1_$__cuda_sm20_sqrt_rn_f32_slowpath)
$__internal_1_$__cuda_sm20_sqrt_rn_f32_slowpath:
[----:B------:R-:W-:Y:S01]  /*3a20*/  VIADD R1, R1, 0xfffffff8 ;  /* 0xfffffff801017836 */ /* 0x000fe20000000000 */
[----:B------:R-:W-:-:S04]  /*3a30*/  MOV R0, R4 ;  /* 0x0000000400007202 */ /* 0x000fc80000000f00 */
[----:B------:R0:W-:Y:S01]  /*3a40*/  STL [R1], R2 ;  /* 0x0000000201007387 */ /* 0x0001e20000100800 */
[----:B------:R-:W-:Y:S01]  /*3a50*/  LOP3.LUT P0, RZ, R0, 0x7fffffff, RZ, 0xc0, !PT ;  /* 0x7fffffff00ff7812 */ /* 0x000fe2000780c0ff */
[----:B------:R-:W-:-:S12]  /*3a60*/  BSSY.RECONVERGENT B0, `(.L_x_81) ;  /* 0x0000013000007945 */ /* 0x000fd80003800200 */
[----:B------:R-:W-:Y:S01]  /*3a70*/  @!P0 IMAD.MOV.U32 R4, RZ, RZ, R0 ;  /* 0x000000ffff048224 */ /* 0x000fe200078e0000 */
[----:B0-----:R-:W-:Y:S06]  /*3a80*/  @!P0 BRA `(.L_x_82) ;  /* 0x0000000000408947 */ /* 0x001fec0003800000 */
[----:B------:R-:W-:-:S13]  /*3a90*/  FSETP.GEU.FTZ.AND P0, PT, R0, RZ, PT ;  /* 0x000000ff0000720b */ /* 0x000fda0003f1e000 */
[----:B------:R-:W-:Y:S01]  /*3aa0*/  @!P0 MOV R4, 0x7fffffff ;  /* 0x7fffffff00048802 */ /* 0x000fe20000000f00 */
[----:B------:R-:W-:Y:S06]  /*3ab0*/  @!P0 BRA `(.L_x_82) ;  /* 0x0000000000348947 */ /* 0x000fec0003800000 */
[----:B------:R-:W-:-:S13]  /*3ac0*/  FSETP.GTU.FTZ.AND P0, PT, |R0|, +INF , PT ;  /* 0x7f8000000000780b */ /* 0x000fda0003f1c200 */
[----:B------:R-:W-:Y:S01]  /*3ad0*/  @P0 FADD.FTZ R4, R0, 1 ;  /* 0x3f80000000040421 */ /* 0x000fe20000010000 */
[----:B------:R-:W-:Y:S06]  /*3ae0*/  @P0 BRA `(.L_x_82) ;  /* 0x0000000000280947 */ /* 0x000fec0003800000 */
[----:B------:R-:W-:-:S13]  /*3af0*/  FSETP.NEU.FTZ.AND P0, PT, |R0|, +INF , PT ;  /* 0x7f8000000000780b */ /* 0x000fda0003f1d200 */
[----:B------:R-:W-:-:S04]  /*3b00*/  @P0 FFMA R2, R0, 1.84467440737095516160e+19, RZ ;  /* 0x5f80000000020823 */ /* 0x000fc800000000ff */
[----:B------:R-:W0:Y:S02]  /*3b10*/  @P0 MUFU.RSQ R3, R2 ;  /* 0x0000000200030308 */ /* 0x000e240000001400 */
[----:B0-----:R-:W-:Y:S01]  /*3b20*/  @P0 FMUL.FTZ R5, R2, R3 ;  /* 0x0000000302050220 */ /* 0x001fe20000410000 */
[----:B------:R-:W-:-:S03]  /*3b30*/  @P0 FMUL.FTZ R3, R3, 0.5 ;  /* 0x3f00000003030820 */ /* 0x000fc60000410000 */
[----:B------:R-:W-:-:S04]  /*3b40*/  @P0 FADD.FTZ R4, -R5, -RZ ;  /* 0x800000ff05040221 */ /* 0x000fc80000010100 */
[----:B------:R-:W-:Y:S01]  /*3b50*/  @P0 FFMA R6, R5, R4, R2 ;  /* 0x0000000405060223 */ /* 0x000fe20000000002 */
[----:B------:R-:W-:-:S03]  /*3b60*/  @!P0 IMAD.MOV.U32 R4, RZ, RZ, R0 ;  /* 0x000000ffff048224 */ /* 0x000fc600078e0000 */
[----:B------:R-:W-:-:S04]  /*3b70*/  @P0 FFMA R3, R6, R3, R5 ;  /* 0x0000000306030223 */ /* 0x000fc80000000005 */
[----:B------:R-:W-:-:S07]  /*3b80*/  @P0 FMUL.FTZ R4, R3, 2.3283064365386962891e-10 ;  /* 0x2f80000003040820 */ /* 0x000fce0000410000 */
.L_x_82:
[----:B------:R-:W-:Y:S05]  /*3b90*/  BSYNC.RECONVERGENT B0 ;  /* 0x0000000000007941 */ /* 0x000fea0003800200 */
.L_x_81:
[----:B------:R0:W2:Y:S02]  /*3ba0*/  LDL R2, [R1] ;  /* 0x0000000001027983 */ /* 0x0000a40000100800 */
[----:B0-----:R-:W-:Y:S01]  /*3bb0*/  IADD3 R1, PT, PT, R1, 0x8, RZ ;  /* 0x0000000801017810 */ /* 0x001fe20007ffe0ff */
[----:B--2---:R-:W-:Y:S06]  /*3bc0*/  RET.REL.NODEC R20 `(_Z10par_renderP6SphereP4Vec3IfEfffffi) ;  /* 0xffffffc4140c7950 */ /* 0x004fec0003c3ffff */
        .type           $_Z10par_renderP6SphereP4Vec3IfEfffffi$__internal_accurate_pow,@function
        .size           $_Z10par_renderP6SphereP4Vec3IfEfffffi$__internal_accurate_pow,(.L_x_89 - $_Z10par_renderP6SphereP4Vec3IfEfffffi$__internal_accurate_pow)
$_Z10par_renderP6SphereP4Vec3IfEfffffi$__internal_accurate_pow:
[----:B------:R-:W-:Y:S01]  /*3bd0*/  VIADD R1, R1, 0xffffffd0 ;  /* 0xffffffd001017836 */ /* 0x000fe20000000000 */
[----:B------:R-:W-:-:S04]  /*3be0*/  MOV R3, R5 ;  /* 0x0000000500037202 */ /* 0x000fc80000000f00 */
        /* <DEDUP_REMOVED lines=10> */
[----:B------:R0:W-:Y:S02]  /*3c90*/  STL [R1], R2 ;  /* 0x0000000201007387 */ /* 0x0001e40000100800 */
[----:B0-----:R-:W-:Y:S01]  /*3ca0*/  IMAD.MOV.U32 R2, RZ, RZ, R4 ;  /* 0x000000ffff027224 */ /* 0x001fe200078e0004 */
[----:B------:R-:W-:Y:S01]  /*3cb0*/  ISETP.GT.U32.AND P0, PT, R3, 0xfffff, PT ;  /* 0x000fffff0300780c */ /* 0x000fe20003f04070 */
[----:B------:R-:W-:Y:S01]  /*3cc0*/  IMAD.MOV.U32 R14, RZ, RZ, 0x41ad3b5a ;  /* 0x41ad3b5aff0e7424 */ /* 0x000fe200078e00ff */
[----:B------:R-:W-:Y:S01]  /*3cd0*/  MOV R0, R3 ;  /* 0x0000000300007202 */ /* 0x000fe20000000f00 */
[----:B------:R-:W-:Y:S01]  /*3ce0*/  UMOV UR4, 0x7d2cafe2 ;  /* 0x7d2cafe200047882 */ /* 0x000fe20000000000 */
[----:B------:R-:W-:Y:S01]  /*3cf0*/  MOV R10, RZ ;  /* 0x000000ff000a7202 */ /* 0x000fe20000000f00 */
[----:B------:R-:W-:Y:S01]  /*3d00*/  UMOV UR5, 0x3eb0f5ff ;  /* 0x3eb0f5ff00057882 */ /* 0x000fe20000000000 */
[----:B------:R-:W-:Y:S01]  /*3d10*/  MOV R15, 0x3ed0f5d2 ;  /* 0x3ed0f5d2000f7802 */ /* 0x000fe20000000f00 */
[----:B------:R-:W-:Y:S01]  /*3d20*/  UMOV UR6, 0x3b39803f ;  /* 0x3b39803f00067882 */ /* 0x000fe20000000000 */
[----:B------:R-:W-:Y:S01]  /*3d30*/  UMOV UR7, 0x3c7abc9e ;  /* 0x3c7abc9e00077882 */ /* 0x000fe20000000000 */
[----:B------:R-:W-:Y:S04]  /*3d40*/  BSSY.RECONVERGENT B0, `(.L_x_83) ;  /* 0x000009b000007945 */ /* 0x000fe80003800200 */
[----:B------:R-:W-:-:S10]  /*3d50*/  @!P0 DMUL R26, R2, 1.80143985094819840000e+16 ;  /* 0x43500000021a8828 */ /* 0x000fd40000000000 */
[----:B------:R-:W-:Y:S01]  /*3d60*/  @!P0 IMAD.MOV.U32 R0, RZ, RZ, R27 ;  /* 0x000000ffff008224 */ /* 0x000fe200078e001b */
[----:B------:R-:W-:-:S04]  /*3d70*/  @!P0 MOV R2, R26 ;  /* 0x0000001a00028202 */ /* 0x000fc80000000f00 */
[----:B------:R-:W-:Y:S01]  /*3d80*/  LOP3.LUT R0, R0, 0x800fffff, RZ, 0xc0, !PT ;  /* 0x800fffff00007812 */ /* 0x000fe200078ec0ff */
[----:B------:R-:W-:Y:S01]  /*3d90*/  IMAD.MOV.U32 R4, RZ, RZ, R2 ;  /* 0x000000ffff047224 */ /* 0x000fe200078e0002 */
[----:B------:R-:W-:Y:S02]  /*3da0*/  SHF.R.U32.HI R2, RZ, 0x14, R3 ;  /* 0x00000014ff027819 */ /* 0x000fe40000011603 */
[----:B------:R-:W-:Y:S02]  /*3db0*/  LOP3.LUT R5, R0, 0x3ff00000, RZ, 0xfc, !PT ;  /* 0x3ff0000000057812 */ /* 0x000fe400078efcff */
[----:B------:R-:W-:Y:S02]  /*3dc0*/  @!P0 LEA.HI R2, R27, 0xffffffca, RZ, 0xc ;  /* 0xffffffca1b028811 */ /* 0x000fe400078f60ff */
[----:B------:R-:W-:-:S03]  /*3dd0*/  ISETP.GE.U32.AND P1, PT, R5, 0x3ff6a09f, PT ;  /* 0x3ff6a09f0500780c */ /* 0x000fc60003f26070 */
[----:B------:R-:W-:-:S10]  /*3de0*/  VIADD R3, R2, 0xfffffc01 ;  /* 0xfffffc0102037836 */ /* 0x000fd40000000000 */
[----:B------:R-:W-:Y:S02]  /*3df0*/  @P1 IADD3 R7, PT, PT, R5, -0x100000, RZ ;  /* 0xfff0000005071810 */ /* 0x000fe40007ffe0ff */
[----:B------:R-:W-:-:S03]  /*3e00*/  @P1 IADD3 R3, PT, PT, R2, -0x3fe, RZ ;  /* 0xfffffc0202031810 */ /* 0x000fc60007ffe0ff */
[----:B------:R-:W-:Y:S01]  /*3e10*/  @P1 IMAD.MOV.U32 R5, RZ, RZ, R7 ;  /* 0x000000ffff051224 */ /* 0x000fe200078e0007 */
[----:B------:R-:W-:Y:S01]  /*3e20*/  LOP3.LUT R2, R3, 0x80000000, RZ, 0x3c, !PT ;  /* 0x8000000003027812 */ /* 0x000fe200078e3cff */
[----:B------:R-:W-:-:S04]  /*3e30*/  IMAD.MOV.U32 R3, RZ, RZ, 0x43300000 ;  /* 0x43300000ff037424 */ /* 0x000fc800078e00ff */
[----:B------:R-:W-:-:S06]  /*3e40*/  DADD R8, R4, 1 ;  /* 0x3ff0000004087429 */ /* 0x000fcc0000000000 */
[----:B------:R-:W0:Y:S02]  /*3e50*/  MUFU.RCP64H R11, R9 ;  /* 0x00000009000b7308 */ /* 0x000e240000001800 */
[----:B0-----:R-:W-:-:S08]  /*3e60*/  DFMA R6, -R8, R10, 1 ;  /* 0x3ff000000806742b */ /* 0x001fd0000000010a */
[----:B------:R-:W-:Y:S02]  /*3e70*/  DFMA R12, R6, R6, R6 ;  /* 0x00000006060c722b */ /* 0x000fe40000000006 */
[----:B------:R-:W-:-:S06]  /*3e80*/  DADD R6, R4, -1 ;  /* 0xbff0000004067429 */ /* 0x000fcc0000000000 */
[----:B------:R-:W-:-:S08]  /*3e90*/  DFMA R12, R10, R12, R10 ;  /* 0x0000000c0a0c722b */ /* 0x000fd0000000000a */
[----:B------:R-:W-:-:S08]  /*3ea0*/  DMUL R4, R6, R12 ;  /* 0x0000000c06047228 */ /* 0x000fd00000000000 */
[----:B------:R-:W-:-:S08]  /*3eb0*/  DFMA R4, R6, R12, R4 ;  /* 0x0000000c0604722b */ /* 0x000fd00000000004 */
[CC--:B------:R-:W-:Y:S02]  /*3ec0*/  DMUL R10, R4.reuse, R4.reuse ;  /* 0x00000004040a7228 */ /* 0x0c0fe40000000000 */
[----:B------:R-:W-:-:S06]  /*3ed0*/  DMUL R22, R4, R4 ;  /* 0x0000000404167228 */ /* 0x000fcc0000000000 */
[----:B------:R-:W-:Y:S01]  /*3ee0*/  DFMA R8, R10, UR4, R14 ;  /* 0x000000040a087c2b */ /* 0x000fe2000800000e */
[----:B------:R-:W-:Y:S01]  /*3ef0*/  UMOV UR4, 0x75488a3f ;  /* 0x75488a3f00047882 */ /* 0x000fe20000000000 */
[----:B------:R-:W-:Y:S01]  /*3f00*/  UMOV UR5, 0x3ef3b20a ;  /* 0x3ef3b20a00057882 */ /* 0x000fe20000000000 */
[----:B------:R-:W-:Y:S02]  /*3f10*/  DADD R14, R6, -R4 ;  /* 0x00000000060e7229 */ /* 0x000fe40000000804 */
[----:B------:R-:W-:-:S03]  /*3f20*/  DMUL R24, R4, R22 ;  /* 0x0000001604187228 */ /* 0x000fc60000000000 */
[----:B------:R-:W-:Y:S01]  /*3f30*/  DFMA R8, R10, R8, UR4 ;  /* 0x000000040a087e2b */ /* 0x000fe20008000008 */
[----:B------:R-:W-:Y:S01]  /*3f40*/  UMOV UR4, 0xe4faecd5 ;  /* 0xe4faecd500047882 */ /* 0x000fe20000000000 */
[----:B------:R-:W-:Y:S01]  /*3f50*/  UMOV UR5, 0x3f1745cd ;  /* 0x3f1745cd00057882 */ /* 0x000fe20000000000 */
[----:B------:R-:W-:-:S05]  /*3f60*/  DADD R14, R14, R14 ;  /* 0x000000000e0e7229 */ /* 0x000fca000000000e */
[----:B------:R-:W-:Y:S01]  /*3f70*/  DFMA R8, R10, R8, UR4 ;  /* 0x000000040a087e2b */ /* 0x000fe20008000008 */
[----:B------:R-:W-:Y:S01]  /*3f80*/  UMOV UR4, 0x258a578b ;  /* 0x258a578b00047882 */ /* 0x000fe20000000000 */
[----:B------:R-:W-:Y:S01]  /*3f90*/  UMOV UR5, 0x3f3c71c7 ;  /* 0x3f3c71c700057882 */ /* 0x000fe20000000000 */
[----:B------:R-:W-:-:S05]  /*3fa0*/  DFMA R14, R6, -R4, R14 ;  /* 0x80000004060e722b */ /* 0x000fca000000000e */
[----:B------:R-:W-:Y:S01]  /*3fb0*/  DFMA R8, R10, R8, UR4 ;  /* 0x000000040a087e2b */ /* 0x000fe20008000008 */
[----:B------:R-:W-:Y:S01]  /*3fc0*/  UMOV UR4, 0x9242b910 ;  /* 0x9242b91000047882 */ /* 0x000fe20000000000 */
[----:B------:R-:W-:Y:S01]  /*3fd0*/  UMOV UR5, 0x3f624924 ;  /* 0x3f62492400057882 */ /* 0x000fe20000000000 */
[----:B------:R-:W-:Y:S02]  /*3fe0*/  DMUL R14, R12, R14 ;  /* 0x0000000e0c0e7228 */ /* 0x000fe40000000000 */
[----:B------:R-:W-:-:S03]  /*3ff0*/  DFMA R12, R4, R22, -R24 ;  /* 0x00000016040c722b */ /* 0x000fc60000000818 */
[----:B------:R-:W-:Y:S01]  /*4000*/  DFMA R8, R10, R8, UR4 ;  /* 0x000000040a087e2b */ /* 0x000fe20008000008 */
[----:B------:R-:W-:Y:S01]  /*4010*/  UMOV UR4, 0x99999dfb ;  /* 0x99999dfb00047882 */ /* 0x000fe20000000000 */
[----:B------:R-:W-:-:S03]  /*4020*/  UMOV UR5, 0x3f899999 ;  /* 0x3f89999900057882 */ /* 0x000fc60000000000 */
[----:B------:R-:W-:-:S03]  /*4030*/  DFMA R12, R14, R22, R12 ;  /* 0x000000160e0c722b */ /* 0x000fc6000000000c */
[----:B------:R-:W-:Y:S01]  /*4040*/  DFMA R8, R10, R8, UR4 ;  /* 0x000000040a087e2b */ /* 0x000fe20008000008 */
[----:B------:R-:W-:Y:S01]  /*4050*/  UMOV UR4, 0x55555555 ;  /* 0x5555555500047882 */ /* 0x000fe20000000000 */
[----:B------:R-:W-:-:S06]  /*4060*/  UMOV UR5, 0x3fb55555 ;  /* 0x3fb5555500057882 */ /* 0x000fcc0000000000 */
[----:B------:R-:W-:-:S08]  /*4070*/  DFMA R16, R10, R8, UR4 ;  /* 0x000000040a107e2b */ /* 0x000fd00008000008 */
[----:B------:R-:W-:Y:S01]  /*4080*/  DADD R18, -R16, UR4 ;  /* 0x0000000410127e29 */ /* 0x000fe20008000100 */
[----:B------:R-:W-:Y:S01]  /*4090*/  UMOV UR4, 0xb9e7b0 ;  /* 0x00b9e7b000047882 */ /* 0x000fe20000000000 */
[----:B------:R-:W-:-:S06]  /*40a0*/  UMOV UR5, 0x3c46a4cb ;  /* 0x3c46a4cb00057882 */ /* 0x000fcc0000000000 */
[----:B------:R-:W-:Y:S02]  /*40b0*/  DFMA R18, R10, R8, R18 ;  /* 0x000000080a12722b */ /* 0x000fe40000000012 */
[----:B------:R-:W-:Y:S01]  /*40c0*/  DFMA R8, R4, R4, -R22 ;  /* 0x000000040408722b */ /* 0x000fe20000000816 */
[----:B------:R-:W-:Y:S01]  /*40d0*/  VIADD R11, R15, 0x100000 ;  /* 0x001000000f0b7836 */ /* 0x000fe20000000000 */
[----:B------:R-:W-:-:S04]  /*40e0*/  MOV R10, R14 ;  /* 0x0000000e000a7202 */ /* 0x000fc80000000f00 */
[----:B------:R-:W-:Y:S01]  /*40f0*/  DADD R18, R18, -UR4 ;  /* 0x8000000412127e29 */ /* 0x000fe20008000000 */
[----:B------:R-:W-:Y:S01]  /*4100*/  UMOV UR4, 0x80000000 ;  /* 0x8000000000047882 */ /* 0x000fe20000000000 */
[----:B------:R-:W-:Y:S01]  /*4110*/  DFMA R8, R4, R10, R8 ;  /* 0x0000000a0408722b */ /* 0x000fe20000000008 */
[----:B------:R-:W-:-:S05]  /*4120*/  UMOV UR5, 0x43300000 ;  /* 0x4330000000057882 */ /* 0x000fca0000000000 */
[----:B------:R-:W-:Y:S02]  /*4130*/  DADD R6, R16, R18 ;  /* 0x0000000010067229 */ /* 0x000fe40000000012 */
[----:B------:R-:W-:-:S06]  /*4140*/  DFMA R8, R4, R8, R12 ;  /* 0x000000080408722b */ /* 0x000fcc000000000c */
[----:B------:R-:W-:Y:S02]  /*4150*/  DMUL R10, R6, R24 ;  /* 0x00000018060a7228 */ /* 0x000fe40000000000 */
[----:B------:R-:W-:-:S06]  /*4160*/  DADD R16, R16, -R6 ;  /* 0x0000000010107229 */ /* 0x000fcc0000000806 */
[----:B------:R-:W-:Y:S02]  /*4170*/  DFMA R12, R6, R24, -R10 ;  /* 0x00000018060c722b */ /* 0x000fe4000000080a */
[----:B------:R-:W-:-:S06]  /*4180*/  DADD R16, R18, R16 ;  /* 0x0000000012107229 */ /* 0x000fcc0000000010 */
[----:B------:R-:W-:-:S08]  /*4190*/  DFMA R8, R6, R8, R12 ;  /* 0x000000080608722b */ /* 0x000fd0000000000c */
[----:B------:R-:W-:-:S08]  /*41a0*/  DFMA R8, R16, R24, R8 ;  /* 0x000000181008722b */ /* 0x000fd00000000008 */
[----:B------:R-:W-:-:S08]  /*41b0*/  DADD R6, R10, R8 ;  /* 0x000000000a067229 */ /* 0x000fd00000000008 */
[--C-:B------:R-:W-:Y:S02]  /*41c0*/  DADD R12, R4, R6.reuse ;  /* 0x00000000040c7229 */ /* 0x100fe40000000006 */
[----:B------:R-:W-:-:S06]  /*41d0*/  DADD R10, R10, -R6 ;  /* 0x000000000a0a7229 */ /* 0x000fcc0000000806 */
[----:B------:R-:W-:Y:S02]  /*41e0*/  DADD R4, R4, -R12 ;  /* 0x0000000004047229 */ /* 0x000fe4000000080c */
[----:B------:R-:W-:-:S06]  /*41f0*/  DADD R10, R8, R10 ;  /* 0x00000000080a7229 */ /* 0x000fcc000000000a */
[----:B------:R-:W-:Y:S02]  /*4200*/  DADD R4, R6, R4 ;  /* 0x0000000006047229 */ /* 0x000fe40000000004 */
[----:B------:R-:W-:Y:S01]  /*4210*/  DADD R6, R2, -UR4 ;  /* 0x8000000402067e29 */ /* 0x000fe20008000000 */
[----:B------:R-:W-:Y:S01]  /*4220*/  UMOV UR4, 0xfefa39ef ;  /* 0xfefa39ef00047882 */ /* 0x000fe20000000000 */
[----:B------:R-:W-:-:S04]  /*4230*/  UMOV UR5, 0x3fe62e42 ;  /* 0x3fe62e4200057882 */ /* 0x000fc80000000000 */
[----:B------:R-:W-:-:S08]  /*4240*/  DADD R4, R10, R4 ;  /* 0x000000000a047229 */ /* 0x000fd00000000004 */
[----:B------:R-:W-:-:S08]  /*4250*/  DADD R4, R14, R4 ;  /* 0x000000000e047229 */ /* 0x000fd00000000004 */
[----:B------:R-:W-:-:S08]  /*4260*/  DADD R2, R12, R4 ;  /* 0x000000000c027229 */ /* 0x000fd00000000004 */
[--C-:B------:R-:W-:Y:S02]  /*4270*/  DFMA R8, R6, UR4, R2.reuse ;  /* 0x0000000406087c2b */ /* 0x100fe40008000002 */
[----:B------:R-:W-:-:S06]  /*4280*/  DADD R12, R12, -R2 ;  /* 0x000000000c0c7229 */ /* 0x000fcc0000000802 */
[----:B------:R-:W-:Y:S02]  /*4290*/  DFMA R10, R6, -UR4, R8 ;  /* 0x80000004060a7c2b */ /* 0x000fe40008000008 */
[----:B------:R-:W-:-:S06]  /*42a0*/  DADD R12, R4, R12 ;  /* 0x00000000040c7229 */ /* 0x000fcc000000000c */
[----:B------:R-:W-:-:S08]  /*42b0*/  DADD R10, -R2, R10 ;  /* 0x00000000020a7229 */ /* 0x000fd0000000010a */
[----:B------:R-:W-:-:S08]  /*42c0*/  DADD R10, R12, -R10 ;  /* 0x000000000c0a7229 */ /* 0x000fd0000000080a */
[----:B------:R-:W-:Y:S01]  /*42d0*/  DFMA R10, R6, UR6, R10 ;  /* 0x00000006060a7c2b */ /* 0x000fe2000800000a */
[----:B------:R-:W-:Y:S01]  /*42e0*/  MOV R6, 0x652b82fe ;  /* 0x652b82fe00067802 */ /* 0x000fe20000000f00 */
[----:B------:R-:W-:-:S06]  /*42f0*/  IMAD.MOV.U32 R7, RZ, RZ, 0x3ff71547 ;  /* 0x3ff71547ff077424 */ /* 0x000fcc00078e00ff */
[----:B------:R-:W-:-:S08]  /*4300*/  DADD R2, R8, R10 ;  /* 0x0000000008027229 */ /* 0x000fd0000000000a */
[----:B------:R-:W-:Y:S02]  /*4310*/  DADD R8, R8, -R2 ;  /* 0x0000000008087229 */ /* 0x000fe40000000802 */
[----:B------:R-:W-:-:S06]  /*4320*/  DMUL R4, R2, 3 ;  /* 0x4008000002047828 */ /* 0x000fcc0000000000 */
[----:B------:R-:W-:Y:S02]  /*4330*/  DADD R8, R10, R8 ;  /* 0x000000000a087229 */ /* 0x000fe40000000008 */
[----:B------:R-:W-:-:S08]  /*4340*/  DFMA R2, R2, 3, -R4 ;  /* 0x400800000202782b */ /* 0x000fd00000000804 */
[----:B------:R-:W-:-:S08]  /*4350*/  DFMA R2, R8, 3, R2 ;  /* 0x400800000802782b */ /* 0x000fd00000000002 */
[----:B------:R-:W-:-:S08]  /*4360*/  DADD R10, R4, R2 ;  /* 0x00000000040a7229 */ /* 0x000fd00000000002 */
[----:B------:R-:W-:Y:S02]  /*4370*/  DFMA R12, R10, R6, 6.75539944105574400000e+15 ;  /* 0x433800000a0c742b */ /* 0x000fe40000000006 */
[----:B------:R-:W-:Y:S01]  /*4380*/  FSETP.GEU.AND P0, PT, |R11|, 4.1917929649353027344, PT ;  /* 0x4086232b0b00780b */ /* 0x000fe20003f0e200 */
[----:B------:R-:W-:-:S05]  /*4390*/  DADD R4, R4, -R10 ;  /* 0x0000000004047229 */ /* 0x000fca000000080a */
[----:B------:R-:W-:-:S08]  /*43a0*/  DADD R6, R12, -6.75539944105574400000e+15 ;  /* 0xc33800000c067429 */ /* 0x000fd00000000000 */
[----:B------:R-:W-:Y:S01]  /*43b0*/  DFMA R8, R6, -UR4, R10 ;  /* 0x8000000406087c2b */ /* 0x000fe2000800000a */
[----:B------:R-:W-:Y:S01]  /*43c0*/  UMOV UR4, 0x3b39803f ;  /* 0x3b39803f00047882 */ /* 0x000fe20000000000 */
[----:B------:R-:W-:-:S06]  /*43d0*/  UMOV UR5, 0x3c7abc9e ;  /* 0x3c7abc9e00057882 */ /* 0x000fcc0000000000 */
[----:B------:R-:W-:Y:S01]  /*43e0*/  DFMA R8, R6, -UR4, R8 ;  /* 0x8000000406087c2b */ /* 0x000fe20008000008 */
[----:B------:R-:W-:Y:S01]  /*43f0*/  UMOV UR4, 0x69ce2bdf ;  /* 0x69ce2bdf00047882 */ /* 0x000fe20000000000 */
[----:B------:R-:W-:Y:S01]  /*4400*/  MOV R6, 0xfca213ea ;  /* 0xfca213ea00067802 */ /* 0x000fe20000000f00 */
[----:B------:R-:W-:Y:S01]  /*4410*/  IMAD.MOV.U32 R7, RZ, RZ, 0x3e928af3 ;  /* 0x3e928af3ff077424 */ /* 0x000fe200078e00ff */
[----:B------:R-:W-:-:S05]  /*4420*/  UMOV UR5, 0x3e5ade15 ;  /* 0x3e5ade1500057882 */ /* 0x000fca0000000000 */
[----:B------:R-:W-:Y:S01]  /*4430*/  DFMA R6, R8, UR4, R6 ;  /* 0x0000000408067c2b */ /* 0x000fe20008000006 */
[----:B------:R-:W-:Y:S01]  /*4440*/  UMOV UR4, 0x62401315 ;  /* 0x6240131500047882 */ /* 0x000fe20000000000 */
[----:B------:R-:W-:-:S06]  /*4450*/  UMOV UR5, 0x3ec71dee ;  /* 0x3ec71dee00057882 */ /* 0x000fcc0000000000 */
[----:B------:R-:W-:Y:S01]  /*4460*/  DFMA R6, R8, R6, UR4 ;  /* 0x0000000408067e2b */ /* 0x000fe20008000006 */
        /* <DEDUP_REMOVED lines=20> */
[----:B------:R-:W-:-:S08]  /*45b0*/  DFMA R6, R8, R6, UR4 ;  /* 0x0000000408067e2b */ /* 0x000fd00008000006 */
[----:B------:R-:W-:-:S08]  /*45c0*/  DFMA R6, R8, R6, 1 ;  /* 0x3ff000000806742b */ /* 0x000fd00000000006 */
[----:B------:R-:W-:Y:S02]  /*45d0*/  DFMA R6, R8, R6, 1 ;  /* 0x3ff000000806742b */ /* 0x000fe40000000006 */
[----:B------:R-:W-:-:S08]  /*45e0*/  DADD R8, R2, R4 ;  /* 0x0000000002087229 */ /* 0x000fd00000000004 */
[----:B------:R-:W-:Y:S01]  /*45f0*/  LEA R3, R12, R7, 0x14 ;  /* 0x000000070c037211 */ /* 0x000fe200078ea0ff */
[----:B------:R-:W-:Y:S01]  /*4600*/  IMAD.MOV.U32 R2, RZ, RZ, R6 ;  /* 0x000000ffff027224 */ /* 0x000fe200078e0006 */
[----:B------:R-:W-:Y:S06]  /*4610*/  @!P0 BRA `(.L_x_84) ;  /* 0x0000000000348947 */ /* 0x000fec0003800000 */
[----:B------:R-:W-:Y:S01]  /*4620*/  FSETP.GEU.AND P1, PT, |R11|, 4.2275390625, PT ;  /* 0x408748000b00780b */ /* 0x000fe20003f2e200 */
[C---:B------:R-:W-:Y:S02]  /*4630*/  DADD R2, R10.reuse, +INF ;  /* 0x7ff000000a027429 */ /* 0x040fe40000000000 */
[----:B------:R-:W-:-:S08]  /*4640*/  DSETP.GEU.AND P0, PT, R10, RZ, PT ;  /* 0x000000ff0a00722a */ /* 0x000fd00003f0e000 */
[----:B------:R-:W-:Y:S02]  /*4650*/  FSEL R2, R2, RZ, P0 ;  /* 0x000000ff02027208 */ /* 0x000fe40000000000 */
[C---:B------:R-:W-:Y:S02]  /*4660*/  @!P1 LEA.HI R0, R12.reuse, R12, RZ, 0x1 ;  /* 0x0000000c0c009211 */ /* 0x040fe400078f08ff */
[----:B------:R-:W-:Y:S01]  /*4670*/  @!P1 MOV R4, R6 ;  /* 0x0000000600049202 */ /* 0x000fe20000000f00 */
[----:B------:R-:W-:Y:S01]  /*4680*/  @!P1 IMAD.MOV.U32 R6, RZ, RZ, RZ ;  /* 0x000000ffff069224 */ /* 0x000fe200078e00ff */
[----:B------:R-:W-:Y:S02]  /*4690*/  @!P1 SHF.R.S32.HI R5, RZ, 0x1, R0 ;  /* 0x00000001ff059819 */ /* 0x000fe40000011400 */
[----:B------:R-:W-:Y:S02]  /*46a0*/  FSEL R3, R3, RZ, P0 ;  /* 0x000000ff03037208 */ /* 0x000fe40000000000 */
[----:B------:R-:W-:Y:S01]  /*46b0*/  @!P1 IADD3 R12, PT, PT, R12, -R5, RZ ;  /* 0x800000050c0c9210 */ /* 0x000fe20007ffe0ff */
[----:B------:R-:W-:-:S03]  /*46c0*/  @!P1 IMAD R5, R5, 0x100000, R7 ;  /* 0x0010000005059824 */ /* 0x000fc600078e0207 */
[----:B------:R-:W-:-:S06]  /*46d0*/  @!P1 LEA R7, R12, 0x3ff00000, 0x14 ;  /* 0x3ff000000c079811 */ /* 0x000fcc00078ea0ff */
[----:B------:R-:W-:-:S11]  /*46e0*/  @!P1 DMUL R2, R4, R6 ;  /* 0x0000000604029228 */ /* 0x000fd60000000000 */
.L_x_84:
[----:B------:R-:W-:Y:S05]  /*46f0*/  BSYNC.RECONVERGENT B0 ;  /* 0x0000000000007941 */ /* 0x000fea0003800200 */
.L_x_83:
[----:B------:R-:W-:Y:S01]  /*4700*/  DFMA R4, R8, R2, R2 ;  /* 0x000000020804722b */ /* 0x000fe20000000002 */
[----:B------:R-:W2:Y:S01]  /*4710*/  LDL R16, [R1+0x4] ;  /* 0x0000040001107983 */ /* 0x000ea20000100800 */
[----:B------:R-:W-:-:S03]  /*4720*/  DSETP.NEU.AND P0, PT, |R2|, +INF , PT ;  /* 0x7ff000000200742a */ /* 0x000fc60003f0d200 */
[----:B------:R-:W2:Y:S04]  /*4730*/  LDL R17, [R1+0x8] ;  /* 0x0000080001117983 */ /* 0x000ea80000100800 */
[----:B------:R-:W2:Y:S01]  /*4740*/  LDL R18, [R1+0xc] ;  /* 0x00000c0001127983 */ /* 0x000ea20000100800 */
[----:B------:R-:W-:Y:S02]  /*4750*/  FSEL R4, R2, R4, !P0 ;  /* 0x0000000402047208 */ /* 0x000fe40004000000 */
[----:B------:R-:W-:Y:S01]  /*4760*/  FSEL R5, R3, R5, !P0 ;  /* 0x0000000503057208 */ /* 0x000fe20004000000 */
[----:B------:R-:W2:Y:S04]  /*4770*/  LDL R2, [R1] ;  /* 0x0000000001027983 */ /* 0x000ea80000100800 */
[----:B------:R-:W2:Y:S04]  /*4780*/  LDL R19, [R1+0x10] ;  /* 0x0000100001137983 */ /* 0x000ea80000100800 */
[----:B------:R-:W2:Y:S04]  /*4790*/  LDL R22, [R1+0x14] ;  /* 0x0000140001167983 */ /* 0x000ea80000100800 */
[----:B------:R-:W2:Y:S04]  /*47a0*/  LDL R23, [R1+0x18] ;  /* 0x0000180001177983 */ /* 0x000ea80000100800 */
[----:B------:R-:W2:Y:S04]  /*47b0*/  LDL R24, [R1+0x1c] ;  /* 0x00001c0001187983 */ /* 0x000ea80000100800 */
[----:B------:R-:W2:Y:S04]  /*47c0*/  LDL R25, [R1+0x20] ;  /* 0x0000200001197983 */ /* 0x000ea80000100800 */
[----:B------:R-:W2:Y:S04]  /*47d0*/  LDL R26, [R1+0x24] ;  /* 0x00002400011a7983 */ /* 0x000ea80000100800 */
[----:B------:R0:W2:Y:S02]  /*47e0*/  LDL R27, [R1+0x28] ;  /* 0x00002800011b7983 */ /* 0x0000a40000100800 */
[----:B0-----:R-:W-:Y:S01]  /*47f0*/  IADD3 R1, PT, PT, R1, 0x30, RZ ;  /* 0x0000003001017810 */ /* 0x001fe20007ffe0ff */
[----:B--2---:R-:W-:Y:S06]  /*4800*/  RET.REL.NODEC R20 `(_Z10par_renderP6SphereP4Vec3IfEfffffi) ;  /* 0xffffffb414fc7950 */ /* 0x004fec0003c3ffff */
.L_x_85:
[----:B------:R-:W-:-:S00]  /*4810*/  BRA `(.L_x_85) ;  /* 0xfffffffc00fc7947 */ /* 0x000fc0000383ffff */
[----:B------:R-:W-:-:S00]  /*4820*/  NOP ;  /* 0x0000000000007918 */ /* 0x000fc00000000000 */
        /* <DEDUP_REMOVED lines=13> */
.L_x_89:


//--------------------- .nv.shared.reserved.0     --------------------------
	.section	.nv.shared.reserved.0,"aw",@nobits
	.weak		__nv_reservedSMEM_offset_0_alias
	.size		__nv_reservedSMEM_offset_0_alias, 0, 64
	.other		__nv_reservedSMEM_offset_0_alias,@"STO_CUDA_RESERVED_SHARED STV_DEFAULT"
__nv_reservedSMEM_offset_0_alias:
	.zero		0
	.zero		64


//--------------------- .nv.constant0._Z10par_renderP6SphereP4Vec3IfEfffffi --------------------------
	.section	.nv.constant0._Z10par_renderP6SphereP4Vec3IfEfffffi,"a",@progbits
	.sectionflags	@""
	.align	4
.nv.constant0._Z10par_renderP6SphereP4Vec3IfEfffffi:
	.zero		936


//--------------------- SYMBOLS --------------------------

	.type		.nv.reservedSmem.offset0,@object
	.size		.nv.reservedSmem.offset0,0x4
